	.target	sm_90a

	.elftype	@"ET_EXEC"


//--------------------- .note.nv.tkinfo           --------------------------
	.section	.note.nv.tkinfo,"",@"SHT_NOTE"
	.sectionflags	@"SHF_NOTE_NV_TKINFO"
	.tkinfo
        /*0018*/ 	.word	0x00000002
        /*0030*/ 	.string	""
        /*0030*/ 	.string	"ptxas"
        /*0030*/ 	.string	"Cuda compilation tools, release 13.0, V13.0.88"
        /*0030*/ 	.string	"Build cuda_13.0.r13.0/compiler.36424714_0"
        /*0030*/ 	.string	"-arch sm_90a -m 64 "



//--------------------- .note.nv.cuinfo           --------------------------
	.section	.note.nv.cuinfo,"",@"SHT_NOTE"
	.sectionflags	@"SHF_NOTE_NV_CUINFO"
        /*0018*/ 	.short	0x0002
        /*001a*/ 	.short	0x005a
        /*001c*/ 	.short	0x0082
	.zero		2


//--------------------- .nv.info                  --------------------------
	.section	.nv.info,"",@"SHT_CUDA_INFO"
	.align	4


	//----- nvinfo : EIATTR_REGCOUNT
	.align		4
        /*0000*/ 	.byte	0x04, 0x2f
        /*0002*/ 	.short	(.L_16 - .L_15)
	.align		4
.L_15:
        /*0004*/ 	.word	index@(_ZN7cutlass13device_kernelINS_4fmha6kernel28FmhaKernelTmaWarpSpecializedINS1_10collective30FmhaMainloopTmaWarpSpecializedINS_6half_tEffN4cute5tupleIJNS7_1CILi128EEENS9_ILi64EEENS9_ILi256EEEEEENS8_IJiNS9_ILi1EEENS8_IJiiEEEEEESG_SG_NS4_13DefaultFusionEJEEENS4_15FmhaFwdEpilogueIS6_fNS8_IJSB_SC_SB_EEEEENS2_23IndividualTileSchedulerEJEEEEEvNT_6ParamsE)
        /*0008*/ 	.word	0x000000a8


	//----- nvinfo : EIATTR_FRAME_SIZE
	.align		4
.L_16:
        /*000c*/ 	.byte	0x04, 0x11
        /*000e*/ 	.short	(.L_18 - .L_17)
	.align		4
.L_17:
        /*0010*/ 	.word	index@($__internal_0_$__cuda_sm20_rcp_rn_f32_slowpath)
        /*0014*/ 	.word	0x00000000


	//----- nvinfo : EIATTR_FRAME_SIZE
	.align		4
.L_18:
        /*0018*/ 	.byte	0x04, 0x11
        /*001a*/ 	.short	(.L_20 - .L_19)
	.align		4
.L_19:
        /*001c*/ 	.word	index@(_ZN7cutlass13device_kernelINS_4fmha6kernel28FmhaKernelTmaWarpSpecializedINS1_10collective30FmhaMainloopTmaWarpSpecializedINS_6half_tEffN4cute5tupleIJNS7_1CILi128EEENS9_ILi64EEENS9_ILi256EEEEEENS8_IJiNS9_ILi1EEENS8_IJiiEEEEEESG_SG_NS4_13DefaultFusionEJEEENS4_15FmhaFwdEpilogueIS6_fNS8_IJSB_SC_SB_EEEEENS2_23IndividualTileSchedulerEJEEEEEvNT_6ParamsE)
        /*0020*/ 	.word	0x00000000


	//----- nvinfo : EIATTR_MIN_STACK_SIZE
	.align		4
.L_20:
        /*0024*/ 	.byte	0x04, 0x12
        /*0026*/ 	.short	(.L_22 - .L_21)
	.align		4
.L_21:
        /*0028*/ 	.word	index@(_ZN7cutlass13device_kernelINS_4fmha6kernel28FmhaKernelTmaWarpSpecializedINS1_10collective30FmhaMainloopTmaWarpSpecializedINS_6half_tEffN4cute5tupleIJNS7_1CILi128EEENS9_ILi64EEENS9_ILi256EEEEEENS8_IJiNS9_ILi1EEENS8_IJiiEEEEEESG_SG_NS4_13DefaultFusionEJEEENS4_15FmhaFwdEpilogueIS6_fNS8_IJSB_SC_SB_EEEEENS2_23IndividualTileSchedulerEJEEEEEvNT_6ParamsE)
        /*002c*/ 	.word	0x00000000
.L_22:


//--------------------- .nv.compat                --------------------------
	.section	.nv.compat,"",@"SHT_CUDA_COMPAT_INFO"
	.align	4
        /*0000*/ 	.byte	0x02, 0x09, 0x01, 0x00, 0x02, 0x02, 0x04, 0x00, 0x02, 0x05, 0x05, 0x00, 0x03, 0x07, 0x01, 0x01
        /*0010*/ 	.byte	0x02, 0x03, 0x01, 0x00, 0x02, 0x06, 0x01, 0x00, 0x04, 0x0b, 0x08, 0x00, 0x00, 0x00, 0x00, 0x00
        /*0020*/ 	.byte	0x00, 0x00, 0x00, 0x00


//--------------------- .nv.info._ZN7cutlass13device_kernelINS_4fmha6kernel28FmhaKernelTmaWarpSpecializedINS1_10collective30FmhaMainloopTmaWarpSpecializedINS_6half_tEffN4cute5tupleIJNS7_1CILi128EEENS9_ILi64EEENS9_ILi256EEEEEENS8_IJiNS9_ILi1EEENS8_IJiiEEEEEESG_SG_NS4_13DefaultFusionEJEEENS4_15FmhaFwdEpilogueIS6_fNS8_IJSB_SC_SB_EEEEENS2_23IndividualTileSchedulerEJEEEEEvNT_6ParamsE --------------------------
	.section	.nv.info._ZN7cutlass13device_kernelINS_4fmha6kernel28FmhaKernelTmaWarpSpecializedINS1_10collective30FmhaMainloopTmaWarpSpecializedINS_6half_tEffN4cute5tupleIJNS7_1CILi128EEENS9_ILi64EEENS9_ILi256EEEEEENS8_IJiNS9_ILi1EEENS8_IJiiEEEEEESG_SG_NS4_13DefaultFusionEJEEENS4_15FmhaFwdEpilogueIS6_fNS8_IJSB_SC_SB_EEEEENS2_23IndividualTileSchedulerEJEEEEEvNT_6ParamsE,"",@"SHT_CUDA_INFO"
	.sectionflags	@""
	.align	4


	//----- nvinfo : EIATTR_CUDA_API_VERSION
	.align		4
        /*0000*/ 	.byte	0x04, 0x37
        /*0002*/ 	.short	(.L_24 - .L_23)
.L_23:
        /*0004*/ 	.word	0x00000082


	//----- nvinfo : EIATTR_KPARAM_INFO
	.align		4
.L_24:
        /*0008*/ 	.byte	0x04, 0x17
        /*000a*/ 	.short	(.L_26 - .L_25)
.L_25:
        /*000c*/ 	.word	0x00000000
        /*0010*/ 	.short	0x0000
        /*0012*/ 	.short	0x0070
        /*0014*/ 	.byte	0x00, 0xf0, 0x01, 0x20


	//----- nvinfo : EIATTR_SPARSE_MMA_MASK
	.align		4
.L_26:
        /*0018*/ 	.byte	0x03, 0x50
        /*001a*/ 	.short	0x0000


	//----- nvinfo : EIATTR_MAXREG_COUNT
	.align		4
        /*001c*/ 	.byte	0x03, 0x1b
        /*001e*/ 	.short	0x00a8


	//----- nvinfo : EIATTR_NUM_BARRIERS
	.align		4
        /*0020*/ 	.byte	0x02, 0x4c
        /*0022*/ 	.byte	0x02
	.zero		1


	//----- nvinfo : EIATTR_EXTERNS
	.align		4
        /*0024*/ 	.byte	0x04, 0x0f
        /*0026*/ 	.short	(.L_28 - .L_27)


	//   ....[0]....
	.align		4
.L_27:
        /*0028*/ 	.word	index@(__assertfail)


	//----- nvinfo : EIATTR_MERCURY_ISA_VERSION
	.align		4
.L_28:
        /*002c*/ 	.byte	0x03, 0x5f
        /*002e*/ 	.short	0x0101


	//----- nvinfo : EIATTR_INT_WARP_WIDE_INSTR_OFFSETS
	.align		4
        /*0030*/ 	.byte	0x04, 0x31
        /*0032*/ 	.short	(.L_30 - .L_29)


	//   ....[0]....
.L_29:
        /*0034*/ 	.word	0x00000700


	//   ....[1]....
        /*0038*/ 	.word	0x00000710


	//   ....[2]....
        /*003c*/ 	.word	0x00000720


	//   ....[3]....
        /*0040*/ 	.word	0x00000730


	//   ....[4]....
        /*0044*/ 	.word	0x000007a0


	//----- nvinfo : EIATTR_COOP_GROUP_MASK_REGIDS
	.align		4
.L_30:
        /*0048*/ 	.byte	0x04, 0x29
        /*004a*/ 	.short	(.L_32 - .L_31)


	//   ....[0]....
.L_31:
        /*004c*/ 	.word	0xffffffff


	//   ....[1]....
        /*0050*/ 	.word	0xffffffff


	//   ....[2]....
        /*0054*/ 	.word	0xffffffff


	//   ....[3]....
        /*0058*/ 	.word	0xffffffff


	//   ....[4]....
        /*005c*/ 	.word	0xffffffff


	//   ....[5]....
        /*0060*/ 	.word	0xffffffff


	//   ....[6]....
        /*0064*/ 	.word	0xffffffff


	//   ....[7]....
        /*0068*/ 	.word	0xffffffff


	//   ....[8]....
        /*006c*/ 	.word	0xffffffff


	//   ....[9]....
        /*0070*/ 	.word	0xffffffff


	//   ....[10]....
        /*0074*/ 	.word	0xffffffff


	//   ....[11]....
        /*0078*/ 	.word	0xffffffff


	//   ....[12]....
        /*007c*/ 	.word	0xffffffff


	//   ....[13]....
        /*0080*/ 	.word	0xffffffff


	//   ....[14]....
        /*0084*/ 	.word	0xffffffff


	//   ....[15]....
        /*0088*/ 	.word	0xffffffff


	//   ....[16]....
        /*008c*/ 	.word	0xffffffff


	//   ....[17]....
        /*0090*/ 	.word	0xffffffff


	//----- nvinfo : EIATTR_COOP_GROUP_INSTR_OFFSETS
	.align		4
.L_32:
        /*0094*/ 	.byte	0x04, 0x28
        /*0096*/ 	.short	(.L_34 - .L_33)


	//   ....[0]....
.L_33:
        /*0098*/ 	.word	0x00000050


	//   ....[1]....
        /*009c*/ 	.word	0x00000080


	//   ....[2]....
        /*00a0*/ 	.word	0x000001b0


	//   ....[3]....
        /*00a4*/ 	.word	0x00000380


	//   ....[4]....
        /*00a8*/ 	.word	0x00000540


	//   ....[5]....
        /*00ac*/ 	.word	0x000006a0


	//   ....[6]....
        /*00b0*/ 	.word	0x00001ac0


	//   ....[7]....
        /*00b4*/ 	.word	0x00001b50


	//   ....[8]....
        /*00b8*/ 	.word	0x00001ba0


	//   ....[9]....
        /*00bc*/ 	.word	0x00001c70


	//   ....[10]....
        /*00c0*/ 	.word	0x00003780


	//   ....[11]....
        /*00c4*/ 	.word	0x000037b0


	//   ....[12]....
        /*00c8*/ 	.word	0x00003940


	//   ....[13]....
        /*00cc*/ 	.word	0x00003a90


	//   ....[14]....
        /*00d0*/ 	.word	0x00005350


	//   ....[15]....
        /*00d4*/ 	.word	0x00005380


	//   ....[16]....
        /*00d8*/ 	.word	0x000053c0


	//   ....[17]....
        /*00dc*/ 	.word	0x000053e0


	//----- nvinfo : EIATTR_REG_RECONFIG
	.align		4
.L_34:
        /*00e0*/ 	.byte	0x01, 0x54
	.zero		2


	//----- nvinfo : EIATTR_SYSCALL_OFFSETS
	.align		4
        /*00e4*/ 	.byte	0x04, 0x46
        /*00e6*/ 	.short	(.L_36 - .L_35)


	//   ....[0]....
.L_35:
        /*00e8*/ 	.word	0x000063e0


	//   ....[1]....
        /*00ec*/ 	.word	0x00006560


	//----- nvinfo : EIATTR_MBARRIER_INSTR_OFFSETS
	.align		4
.L_36:
        /*00f0*/ 	.byte	0x04, 0x39
        /*00f2*/ 	.short	(.L_38 - .L_37)


	//   ....[0]....
.L_37:
        /*00f4*/ 	.word	0x00000330
        /*00f8*/ 	.word	0x000000ff
        /*00fc*/ 	.word	0x00038050
        /*0100*/ 	.short	0x0100
        /*0102*/ 	.byte	0x0a
	.zero		1


	//   ....[1]....
        /*0104*/ 	.word	0x00000340
        /*0108*/ 	.word	0x000000ff
        /*010c*/ 	.word	0x00038060
        /*0110*/ 	.short	0x0100
        /*0112*/ 	.byte	0x0a
	.zero		1


	//   ....[2]....
        /*0114*/ 	.word	0x00000350
        /*0118*/ 	.word	0x000000ff
        /*011c*/ 	.word	0x00038058
        /*0120*/ 	.short	0x0100
        /*0122*/ 	.byte	0x0a
	.zero		1


	//   ....[3]....
        /*0124*/ 	.word	0x00000360
        /*0128*/ 	.word	0x000000ff
        /*012c*/ 	.word	0x00038068
        /*0130*/ 	.short	0x0100
        /*0132*/ 	.byte	0x0a
	.zero		1


	//   ....[4]....
        /*0134*/ 	.word	0x00000490
        /*0138*/ 	.word	0x000000ff
        /*013c*/ 	.word	0x00038000
        /*0140*/ 	.short	0x0100
        /*0142*/ 	.byte	0x0a
	.zero		1


	//   ....[5]....
        /*0144*/ 	.word	0x000004a0
        /*0148*/ 	.word	0x000000ff
        /*014c*/ 	.word	0x00038028
        /*0150*/ 	.short	0x0100
        /*0152*/ 	.byte	0x0a
	.zero		1


	//   ....[6]....
        /*0154*/ 	.word	0x000004b0
        /*0158*/ 	.word	0x000000ff
        /*015c*/ 	.word	0x00038008
        /*0160*/ 	.short	0x0100
        /*0162*/ 	.byte	0x0a
	.zero		1


	//   ....[7]....
        /*0164*/ 	.word	0x000004c0
        /*0168*/ 	.word	0x000000ff
        /*016c*/ 	.word	0x00038030
        /*0170*/ 	.short	0x0100
        /*0172*/ 	.byte	0x0a
	.zero		1


	//   ....[8]....
        /*0174*/ 	.word	0x000004d0
        /*0178*/ 	.word	0x000000ff
        /*017c*/ 	.word	0x00038010
        /*0180*/ 	.short	0x0100
        /*0182*/ 	.byte	0x0a
	.zero		1


	//   ....[9]....
        /*0184*/ 	.word	0x000004e0
        /*0188*/ 	.word	0x000000ff
        /*018c*/ 	.word	0x00038038
        /*0190*/ 	.short	0x0100
        /*0192*/ 	.byte	0x0a
	.zero		1


	//   ....[10]....
        /*0194*/ 	.word	0x000004f0
        /*0198*/ 	.word	0x000000ff
        /*019c*/ 	.word	0x00038018
        /*01a0*/ 	.short	0x0100
        /*01a2*/ 	.byte	0x0a
	.zero		1


	//   ....[11]....
        /*01a4*/ 	.word	0x00000500
        /*01a8*/ 	.word	0x000000ff
        /*01ac*/ 	.word	0x00038040
        /*01b0*/ 	.short	0x0100
        /*01b2*/ 	.byte	0x0a
	.zero		1


	//   ....[12]....
        /*01b4*/ 	.word	0x00000510
        /*01b8*/ 	.word	0x000000ff
        /*01bc*/ 	.word	0x00038020
        /*01c0*/ 	.short	0x0100
        /*01c2*/ 	.byte	0x0a
	.zero		1


	//   ....[13]....
        /*01c4*/ 	.word	0x00000520
        /*01c8*/ 	.word	0x000000ff
        /*01cc*/ 	.word	0x00038048
        /*01d0*/ 	.short	0x0100
        /*01d2*/ 	.byte	0x0a
	.zero		1


	//   ....[14]....
        /*01d4*/ 	.word	0x00000650
        /*01d8*/ 	.word	0x000000ff
        /*01dc*/ 	.word	0x00038070
        /*01e0*/ 	.short	0x0100
        /*01e2*/ 	.byte	0x0a
	.zero		1


	//   ....[15]....
        /*01e4*/ 	.word	0x00000660
        /*01e8*/ 	.word	0x000000ff
        /*01ec*/ 	.word	0x00038080
        /*01f0*/ 	.short	0x0100
        /*01f2*/ 	.byte	0x0a
	.zero		1


	//   ....[16]....
        /*01f4*/ 	.word	0x00000670
        /*01f8*/ 	.word	0x000000ff
        /*01fc*/ 	.word	0x00038078
        /*0200*/ 	.short	0x0100
        /*0202*/ 	.byte	0x0a
	.zero		1


	//   ....[17]....
        /*0204*/ 	.word	0x00000680
        /*0208*/ 	.word	0x000000ff
        /*020c*/ 	.word	0x00038088
        /*0210*/ 	.short	0x0100
        /*0212*/ 	.byte	0x0a
	.zero		1


	//   ....[18]....
        /*0214*/ 	.word	0x000007c0
        /*0218*/ 	.word	0x000000ff
        /*021c*/ 	.word	0x00038090
        /*0220*/ 	.short	0x0100
        /*0222*/ 	.byte	0x06
	.zero		1


	//   ....[19]....
        /*0224*/ 	.word	0x000007d0
        /*0228*/ 	.word	0x000000ff
        /*022c*/ 	.word	0x00038098
        /*0230*/ 	.short	0x0100
        /*0232*/ 	.byte	0x06
	.zero		1


	//   ....[20]....
        /*0234*/ 	.word	0x000007e0
        /*0238*/ 	.word	0x000000ff
        /*023c*/ 	.word	0x000380a0
        /*0240*/ 	.short	0x0100
        /*0242*/ 	.byte	0x06
	.zero		1


	//   ....[21]....
        /*0244*/ 	.word	0x000007f0
        /*0248*/ 	.word	0x000000ff
        /*024c*/ 	.word	0x000380a8
        /*0250*/ 	.short	0x0100
        /*0252*/ 	.byte	0x06
	.zero		1


	//   ....[22]....
        /*0254*/ 	.word	0x000008f0
        /*0258*/ 	.word	0x000000ff
        /*025c*/ 	.word	0x000380c0
        /*0260*/ 	.short	0x0100
        /*0262*/ 	.byte	0x0a
	.zero		1


	//   ....[23]....
        /*0264*/ 	.word	0x00000900
        /*0268*/ 	.word	0x000000ff
        /*026c*/ 	.word	0x000380e0
        /*0270*/ 	.short	0x0100
        /*0272*/ 	.byte	0x0a
	.zero		1


	//   ....[24]....
        /*0274*/ 	.word	0x00000910
        /*0278*/ 	.word	0x000000ff
        /*027c*/ 	.word	0x000380c8
        /*0280*/ 	.short	0x0100
        /*0282*/ 	.byte	0x0a
	.zero		1


	//   ....[25]....
        /*0284*/ 	.word	0x00000920
        /*0288*/ 	.word	0x000000ff
        /*028c*/ 	.word	0x000380e8
        /*0290*/ 	.short	0x0100
        /*0292*/ 	.byte	0x0a
	.zero		1


	//   ....[26]....
        /*0294*/ 	.word	0x00000930
        /*0298*/ 	.word	0x000000ff
        /*029c*/ 	.word	0x000380d0
        /*02a0*/ 	.short	0x0100
        /*02a2*/ 	.byte	0x0a
	.zero		1


	//   ....[27]....
        /*02a4*/ 	.word	0x00000940
        /*02a8*/ 	.word	0x000000ff
        /*02ac*/ 	.word	0x000380f0
        /*02b0*/ 	.short	0x0100
        /*02b2*/ 	.byte	0x0a
	.zero		1


	//   ....[28]....
        /*02b4*/ 	.word	0x00000950
        /*02b8*/ 	.word	0x000000ff
        /*02bc*/ 	.word	0x000380d8
        /*02c0*/ 	.short	0x0100
        /*02c2*/ 	.byte	0x0a
	.zero		1


	//   ....[29]....
        /*02c4*/ 	.word	0x00000960
        /*02c8*/ 	.word	0x000000ff
        /*02cc*/ 	.word	0x000380f8
        /*02d0*/ 	.short	0x0100
        /*02d2*/ 	.byte	0x0a
	.zero		1


	//   ....[30]....
        /*02d4*/ 	.word	0x00000e80
        /*02d8*/ 	.word	0x000000ff
        /*02dc*/ 	.word	0x00038050
        /*02e0*/ 	.short	0x010a
        /*02e2*/ 	.byte	0x05
	.zero		1


	//   ....[31]....
        /*02e4*/ 	.word	0x00000ef0
        /*02e8*/ 	.word	0x000000ff
        /*02ec*/ 	.word	0x00038000
        /*02f0*/ 	.short	0x010a
        /*02f2*/ 	.byte	0x04
	.zero		1


	//   ....[32]....
        /*02f4*/ 	.word	0x00000f60
        /*02f8*/ 	.word	0x000000ff
        /*02fc*/ 	.word	0x00000000
        /*0300*/ 	.short	0x010a
        /*0302*/ 	.byte	0x09
	.zero		1


	//   ....[33]....
        /*0304*/ 	.word	0x00002710
        /*0308*/ 	.word	0x00000003
        /*030c*/ 	.word	0x00000000
        /*0310*/ 	.short	0x0101
        /*0312*/ 	.byte	0x0f
	.zero		1


	//   ....[34]....
        /*0314*/ 	.word	0x00002b70
        /*0318*/ 	.word	0x000000ff
        /*031c*/ 	.word	0x00038008
        /*0320*/ 	.short	0x010a
        /*0322*/ 	.byte	0x06
	.zero		1


	//   ....[35]....
        /*0324*/ 	.word	0x00002db0
        /*0328*/ 	.word	0x000000ff
        /*032c*/ 	.word	0x00000000
        /*0330*/ 	.short	0x0101
        /*0332*/ 	.byte	0x06
	.zero		1


	//   ....[36]....
        /*0334*/ 	.word	0x00002f70
        /*0338*/ 	.word	0x000000ff
        /*033c*/ 	.word	0x00038000
        /*0340*/ 	.short	0x010a
        /*0342*/ 	.byte	0x06
	.zero		1


	//   ....[37]....
        /*0344*/ 	.word	0x000046c0
        /*0348*/ 	.word	0x000000ff
        /*034c*/ 	.word	0x00038000
        /*0350*/ 	.short	0x010a
        /*0352*/ 	.byte	0x0a
	.zero		1


	//   ....[38]....
        /*0354*/ 	.word	0x00004f10
        /*0358*/ 	.word	0x000000ff
        /*035c*/ 	.word	0x00038000
        /*0360*/ 	.short	0x010a
        /*0362*/ 	.byte	0x0a
	.zero		1


	//   ....[39]....
        /*0364*/ 	.word	0x00005130
        /*0368*/ 	.word	0x000000ff
        /*036c*/ 	.word	0x00000000
        /*0370*/ 	.short	0x0101
        /*0372*/ 	.byte	0x0a
	.zero		1


	//   ....[40]....
        /*0374*/ 	.word	0x00005200
        /*0378*/ 	.word	0x000000ff
        /*037c*/ 	.word	0x00000000
        /*0380*/ 	.short	0x0101
        /*0382*/ 	.byte	0x0a
	.zero		1


	//   ....[41]....
        /*0384*/ 	.word	0x00005c10
        /*0388*/ 	.word	0x000000ff
        /*038c*/ 	.word	0x00038098
        /*0390*/ 	.short	0x010a
        /*0392*/ 	.byte	0x04
	.zero		1


	//   ....[42]....
        /*0394*/ 	.word	0x00007fc0
        /*0398*/ 	.word	0x00000000
        /*039c*/ 	.word	0x00038090
        /*03a0*/ 	.short	0x0101
        /*03a2*/ 	.byte	0x05
	.zero		1


	//   ....[43]....
        /*03a4*/ 	.word	0x00008110
        /*03a8*/ 	.word	0x00000003
        /*03ac*/ 	.word	0x00038060
        /*03b0*/ 	.short	0x010a
        /*03b2*/ 	.byte	0x3f
	.zero		1


	//   ....[44]....
        /*03b4*/ 	.word	0x000084a0
        /*03b8*/ 	.word	0x00000000
        /*03bc*/ 	.word	0x00038028
        /*03c0*/ 	.short	0x010a
        /*03c2*/ 	.byte	0x3f
	.zero		1


	//   ....[45]....
        /*03c4*/ 	.word	0x00008830
        /*03c8*/ 	.word	0x00000004
        /*03cc*/ 	.word	0x00038060
        /*03d0*/ 	.short	0x010a
        /*03d2*/ 	.byte	0x3f
	.zero		1


	//   ....[46]....
        /*03d4*/ 	.word	0x00008bf0
        /*03d8*/ 	.word	0x00000003
        /*03dc*/ 	.word	0x00038028
        /*03e0*/ 	.short	0x010a
        /*03e2*/ 	.byte	0x3f
	.zero		1


	//   ....[47]....
        /*03e4*/ 	.word	0x00009070
        /*03e8*/ 	.word	0x00000006
        /*03ec*/ 	.word	0x00038028
        /*03f0*/ 	.short	0x010a
        /*03f2*/ 	.byte	0x3f
	.zero		1


	//   ....[48]....
        /*03f4*/ 	.word	0x00009430
        /*03f8*/ 	.word	0x00000006
        /*03fc*/ 	.word	0x00038028
        /*0400*/ 	.short	0x010a
        /*0402*/ 	.byte	0x3f
	.zero		1


	//   ....[49]....
        /*0404*/ 	.word	0x000097e0
        /*0408*/ 	.word	0x00000003
        /*040c*/ 	.word	0x00038050
        /*0410*/ 	.short	0x010a
        /*0412*/ 	.byte	0x3f
	.zero		1


	//   ....[50]....
        /*0414*/ 	.word	0x00009850
        /*0418*/ 	.word	0x00000003
        /*041c*/ 	.word	0x00038000
        /*0420*/ 	.short	0x010a
        /*0422*/ 	.byte	0x3f
	.zero		1


	//   ....[51]....
        /*0424*/ 	.word	0x000098b0
        /*0428*/ 	.word	0x00000003
        /*042c*/ 	.word	0x00000000
        /*0430*/ 	.short	0x010a
        /*0432*/ 	.byte	0x3f
	.zero		1


	//   ....[52]....
        /*0434*/ 	.word	0x00009920
        /*0438*/ 	.word	0x00000007
        /*043c*/ 	.word	0x00038008
        /*0440*/ 	.short	0x010a
        /*0442*/ 	.byte	0x3f
	.zero		1


	//   ....[53]....
        /*0444*/ 	.word	0x00009980
        /*0448*/ 	.word	0x00000005
        /*044c*/ 	.word	0x00038000
        /*0450*/ 	.short	0x010a
        /*0452*/ 	.byte	0x3f
	.zero		1


	//   ....[54]....
        /*0454*/ 	.word	0x000099e0
        /*0458*/ 	.word	0x00000006
        /*045c*/ 	.word	0x00038000
        /*0460*/ 	.short	0x010a
        /*0462*/ 	.byte	0x3f
	.zero		1


	//   ....[55]....
        /*0464*/ 	.word	0x00009a40
        /*0468*/ 	.word	0x00000005
        /*046c*/ 	.word	0x00038098
        /*0470*/ 	.short	0x010a
        /*0472*/ 	.byte	0x3f
	.zero		1


	//   ....[56]....
        /*0474*/ 	.word	0x00009a90
        /*0478*/ 	.word	0x00000003
        /*047c*/ 	.word	0x00038060
        /*0480*/ 	.short	0x010a
        /*0482*/ 	.byte	0x3f
	.zero		1


	//   ....[57]....
        /*0484*/ 	.word	0x00009ae0
        /*0488*/ 	.word	0x00000000
        /*048c*/ 	.word	0x00038028
        /*0490*/ 	.short	0x010a
        /*0492*/ 	.byte	0x3f
	.zero		1


	//   ....[58]....
        /*0494*/ 	.word	0x00009b30
        /*0498*/ 	.word	0x00000004
        /*049c*/ 	.word	0x00038060
        /*04a0*/ 	.short	0x010a
        /*04a2*/ 	.byte	0x3f
	.zero		1


	//   ....[59]....
        /*04a4*/ 	.word	0x00009b80
        /*04a8*/ 	.word	0x00000003
        /*04ac*/ 	.word	0x00038028
        /*04b0*/ 	.short	0x010a
        /*04b2*/ 	.byte	0x3f
	.zero		1


	//   ....[60]....
        /*04b4*/ 	.word	0x00009bd0
        /*04b8*/ 	.word	0x00000006
        /*04bc*/ 	.word	0x00038028
        /*04c0*/ 	.short	0x010a
        /*04c2*/ 	.byte	0x3f
	.zero		1


	//   ....[61]....
        /*04c4*/ 	.word	0x00009c20
        /*04c8*/ 	.word	0x00000006
        /*04cc*/ 	.word	0x00038028
        /*04d0*/ 	.short	0x010a
        /*04d2*/ 	.byte	0x3f
	.zero		1


	//----- nvinfo : EIATTR_NUM_MBARRIERS
	.align		4
.L_38:
        /*04d4*/ 	.byte	0x03, 0x38
        /*04d6*/ 	.short	0x001e


	//----- nvinfo : EIATTR_EXIT_INSTR_OFFSETS
	.align		4
        /*04d8*/ 	.byte	0x04, 0x1c
        /*04da*/ 	.short	(.L_40 - .L_39)


	//   ....[0]....
.L_39:
        /*04dc*/ 	.word	0x00000a10


	//   ....[1]....
        /*04e0*/ 	.word	0x00007fd0


	//   ....[2]....
        /*04e4*/ 	.word	0x00008010


	//   ....[3]....
        /*04e8*/ 	.word	0x00008f40


	//   ....[4]....
        /*04ec*/ 	.word	0x000097c0


	//----- nvinfo : EIATTR_MAX_THREADS
	.align		4
.L_40:
        /*04f0*/ 	.byte	0x04, 0x05
        /*04f2*/ 	.short	(.L_42 - .L_41)
.L_41:
        /*04f4*/ 	.word	0x00000180
        /*04f8*/ 	.word	0x00000001
        /*04fc*/ 	.word	0x00000001


	//----- nvinfo : EIATTR_CRS_STACK_SIZE
	.align		4
.L_42:
        /*0500*/ 	.byte	0x04, 0x1e
        /*0502*/ 	.short	(.L_44 - .L_43)
.L_43:
        /*0504*/ 	.word	0x00000000


	//----- nvinfo : EIATTR_CBANK_PARAM_SIZE
	.align		4
.L_44:
        /*0508*/ 	.byte	0x03, 0x19
        /*050a*/ 	.short	0x0870


	//----- nvinfo : EIATTR_PARAM_CBANK
	.align		4
        /*050c*/ 	.byte	0x04, 0x0a
        /*050e*/ 	.short	(.L_46 - .L_45)
	.align		4
.L_45:
        /*0510*/ 	.word	index@(.nv.constant0._ZN7cutlass13device_kernelINS_4fmha6kernel28FmhaKernelTmaWarpSpecializedINS1_10collective30FmhaMainloopTmaWarpSpecializedINS_6half_tEffN4cute5tupleIJNS7_1CILi128EEENS9_ILi64EEENS9_ILi256EEEEEENS8_IJiNS9_ILi1EEENS8_IJiiEEEEEESG_SG_NS4_13DefaultFusionEJEEENS4_15FmhaFwdEpilogueIS6_fNS8_IJSB_SC_SB_EEEEENS2_23IndividualTileSchedulerEJEEEEEvNT_6ParamsE)
        /*0514*/ 	.short	0x0210
        /*0516*/ 	.short	0x0870


	//----- nvinfo : EIATTR_SW_WAR
	.align		4
.L_46:
        /*0518*/ 	.byte	0x04, 0x36
        /*051a*/ 	.short	(.L_48 - .L_47)
.L_47:
        /*051c*/ 	.word	0x00000008
.L_48:


//--------------------- .nv.callgraph             --------------------------
	.section	.nv.callgraph,"",@"SHT_CUDA_CALLGRAPH"
	.align	4
	.sectionentsize	8
	.align		4
        /*0000*/ 	.word	0x00000000
	.align		4
        /*0004*/ 	.word	0xffffffff
	.align		4
        /*0008*/ 	.word	index@(_ZN7cutlass13device_kernelINS_4fmha6kernel28FmhaKernelTmaWarpSpecializedINS1_10collective30FmhaMainloopTmaWarpSpecializedINS_6half_tEffN4cute5tupleIJNS7_1CILi128EEENS9_ILi64EEENS9_ILi256EEEEEENS8_IJiNS9_ILi1EEENS8_IJiiEEEEEESG_SG_NS4_13DefaultFusionEJEEENS4_15FmhaFwdEpilogueIS6_fNS8_IJSB_SC_SB_EEEEENS2_23IndividualTileSchedulerEJEEEEEvNT_6ParamsE)
	.align		4
        /*000c*/ 	.word	index@(__assertfail)
	.align		4
        /*0010*/ 	.word	0x00000000
	.align		4
        /*0014*/ 	.word	0xfffffffe
	.align		4
        /*0018*/ 	.word	0x00000000
	.align		4
        /*001c*/ 	.word	0xfffffffd
	.align		4
        /*0020*/ 	.word	0x00000000
	.align		4
        /*0024*/ 	.word	0xfffffffc


//--------------------- .nv.constant4             --------------------------
	.section	.nv.constant4,"a",@progbits
	.align	8
	.align		8
.nv.constant4:
        /*0000*/ 	.dword	__assertfail
	.align		8
        /*0008*/ 	.dword	__unnamed_1
	.align		8
        /*0010*/ 	.dword	__unnamed_2
	.align		8
        /*0018*/ 	.dword	_ZN39_INTERNAL_b9a5d72c_4_k_cu_fe9122d3_28704cuda3std3__45__cpo5beginE
	.align		8
        /*0020*/ 	.dword	_ZN39_INTERNAL_b9a5d72c_4_k_cu_fe9122d3_28704cuda3std3__45__cpo3endE
	.align		8
        /*0028*/ 	.dword	_ZN39_INTERNAL_b9a5d72c_4_k_cu_fe9122d3_28704cuda3std3__45__cpo6cbeginE
	.align		8
        /*0030*/ 	.dword	_ZN39_INTERNAL_b9a5d72c_4_k_cu_fe9122d3_28704cuda3std3__45__cpo4cendE
	.align		8
        /*0038*/ 	.dword	_ZN39_INTERNAL_b9a5d72c_4_k_cu_fe9122d3_28704cuda3std3__441_GLOBAL__N__b9a5d72c_4_k_cu_fe9122d3_28706ignoreE
	.align		8
        /*0040*/ 	.dword	_ZN39_INTERNAL_b9a5d72c_4_k_cu_fe9122d3_28704cuda3std3__419piecewise_constructE
	.align		8
        /*0048*/ 	.dword	_ZN39_INTERNAL_b9a5d72c_4_k_cu_fe9122d3_28704cuda3std3__48in_placeE
	.align		8
        /*0050*/ 	.dword	_ZN39_INTERNAL_b9a5d72c_4_k_cu_fe9122d3_28704cuda3std6ranges3__45__cpo4swapE
	.align		8
        /*0058*/ 	.dword	_ZN39_INTERNAL_b9a5d72c_4_k_cu_fe9122d3_28704cuda3std6ranges3__45__cpo9iter_moveE
	.align		8
        /*0060*/ 	.dword	_ZN39_INTERNAL_b9a5d72c_4_k_cu_fe9122d3_28704cute7productE
	.align		8
        /*0068*/ 	.dword	_ZN39_INTERNAL_b9a5d72c_4_k_cu_fe9122d3_28704cute1_E
	.align		8
        /*0070*/ 	.dword	$str$24
	.align		8
        /*0078*/ 	.dword	$str$25


//--------------------- .text._ZN7cutlass13device_kernelINS_4fmha6kernel28FmhaKernelTmaWarpSpecializedINS1_10collective30FmhaMainloopTmaWarpSpecializedINS_6half_tEffN4cute5tupleIJNS7_1CILi128EEENS9_ILi64EEENS9_ILi256EEEEEENS8_IJiNS9_ILi1EEENS8_IJiiEEEEEESG_SG_NS4_13DefaultFusionEJEEENS4_15FmhaFwdEpilogueIS6_fNS8_IJSB_SC_SB_EEEEENS2_23IndividualTileSchedulerEJEEEEEvNT_6ParamsE --------------------------
	.section	.text._ZN7cutlass13device_kernelINS_4fmha6kernel28FmhaKernelTmaWarpSpecializedINS1_10collective30FmhaMainloopTmaWarpSpecializedINS_6half_tEffN4cute5tupleIJNS7_1CILi128EEENS9_ILi64EEENS9_ILi256EEEEEENS8_IJiNS9_ILi1EEENS8_IJiiEEEEEESG_SG_NS4_13DefaultFusionEJEEENS4_15FmhaFwdEpilogueIS6_fNS8_IJSB_SC_SB_EEEEENS2_23IndividualTileSchedulerEJEEEEEvNT_6ParamsE,"ax",@progbits
	.align	128
.text._ZN7cutlass13device_kernelINS_4fmha6kernel28FmhaKernelTmaWarpSpecializedINS1_10collective30FmhaMainloopTmaWarpSpecializedINS_6half_tEffN4cute5tupleIJNS7_1CILi128EEENS9_ILi64EEENS9_ILi256EEEEEENS8_IJiNS9_ILi1EEENS8_IJiiEEEEEESG_SG_NS4_13DefaultFusionEJEEENS4_15FmhaFwdEpilogueIS6_fNS8_IJSB_SC_SB_EEEEENS2_23IndividualTileSchedulerEJEEEEEvNT_6ParamsE:
        .type           _ZN7cutlass13device_kernelINS_4fmha6kernel28FmhaKernelTmaWarpSpecializedINS1_10collective30FmhaMainloopTmaWarpSpecializedINS_6half_tEffN4cute5tupleIJNS7_1CILi128EEENS9_ILi64EEENS9_ILi256EEEEEENS8_IJiNS9_ILi1EEENS8_IJiiEEEEEESG_SG_NS4_13DefaultFusionEJEEENS4_15FmhaFwdEpilogueIS6_fNS8_IJSB_SC_SB_EEEEENS2_23IndividualTileSchedulerEJEEEEEvNT_6ParamsE,@function
        .size           _ZN7cutlass13device_kernelINS_4fmha6kernel28FmhaKernelTmaWarpSpecializedINS1_10collective30FmhaMainloopTmaWarpSpecializedINS_6half_tEffN4cute5tupleIJNS7_1CILi128EEENS9_ILi64EEENS9_ILi256EEEEEENS8_IJiNS9_ILi1EEENS8_IJiiEEEEEESG_SG_NS4_13DefaultFusionEJEEENS4_15FmhaFwdEpilogueIS6_fNS8_IJSB_SC_SB_EEEEENS2_23IndividualTileSchedulerEJEEEEEvNT_6ParamsE,(.L_x_118 - _ZN7cutlass13device_kernelINS_4fmha6kernel28FmhaKernelTmaWarpSpecializedINS1_10collective30FmhaMainloopTmaWarpSpecializedINS_6half_tEffN4cute5tupleIJNS7_1CILi128EEENS9_ILi64EEENS9_ILi256EEEEEENS8_IJiNS9_ILi1EEENS8_IJiiEEEEEESG_SG_NS4_13DefaultFusionEJEEENS4_15FmhaFwdEpilogueIS6_fNS8_IJSB_SC_SB_EEEEENS2_23IndividualTileSchedulerEJEEEEEvNT_6ParamsE)
        .other          _ZN7cutlass13device_kernelINS_4fmha6kernel28FmhaKernelTmaWarpSpecializedINS1_10collective30FmhaMainloopTmaWarpSpecializedINS_6half_tEffN4cute5tupleIJNS7_1CILi128EEENS9_ILi64EEENS9_ILi256EEEEEENS8_IJiNS9_ILi1EEENS8_IJiiEEEEEESG_SG_NS4_13DefaultFusionEJEEENS4_15FmhaFwdEpilogueIS6_fNS8_IJSB_SC_SB_EEEEENS2_23IndividualTileSchedulerEJEEEEEvNT_6ParamsE,@"STO_CUDA_ENTRY STV_DEFAULT"
_ZN7cutlass13device_kernelINS_4fmha6kernel28FmhaKernelTmaWarpSpecializedINS1_10collective30FmhaMainloopTmaWarpSpecializedINS_6half_tEffN4cute5tupleIJNS7_1CILi128EEENS9_ILi64EEENS9_ILi256EEEEEENS8_IJiNS9_ILi1EEENS8_IJiiEEEEEESG_SG_NS4_13DefaultFusionEJEEENS4_15FmhaFwdEpilogueIS6_fNS8_IJSB_SC_SB_EEEEENS2_23IndividualTileSchedulerEJEEEEEvNT_6ParamsE:
[----:B------:R-:W1:Y:S01]  /*0000*/  LDC R1, c[0x0][0x28] ;  /* 0x00000a00ff017b82 */ /* 0x000e620000000800 */
[----:B------:R-:W2:Y:S01]  /*0010*/  S2R R6, SR_TID.X ;  /* 0x0000000000067919 */ /* 0x000ea20000002100 */
[----:B------:R-:W-:Y:S01]  /*0020*/  ELECT P1, URZ, PT ;  /* 0x00000000003f782f */ /* 0x000fe20003820000 */
[----:B------:R-:W-:Y:S01]  /*0030*/  BSSY B0, `(.L_x_0) ;  /* 0x0000017000007945 */ /* 0x000fe20003800000 */
[----:B--2---:R-:W-:-:S05]  /*0040*/  SHF.R.U32.HI R0, RZ, 0x5, R6 ;  /* 0x00000005ff007819 */ /* 0x004fca0000011606 */
[----:B------:R-:W2:Y:S02]  /*0050*/  SHFL.IDX PT, R2, R0, RZ, 0x1f ;  /* 0x00001fff00027589 */ /* 0x000ea400000e0000 */
[----:B--2---:R-:W-:Y:S02]  /*0060*/  R2UR UR4, R2 ;  /* 0x00000000020472ca */ /* 0x004fe400000e0000 */
[----:B------:R-:W-:-:S06]  /*0070*/  SHF.R.U32.HI R2, RZ, 0x7, R6 ;  /* 0x00000007ff027819 */ /* 0x000fcc0000011606 */
[----:B------:R-:W2:Y:S05]  /*0080*/  SHFL.IDX PT, R2, R2, RZ, 0x1f ;  /* 0x00001fff02027589 */ /* 0x000eaa00000e0000 */
[----:B------:R-:W-:Y:S02]  /*0090*/  USHF.R.S32.HI UR5, URZ, 0x1f, UR4 ;  /* 0x0000001f3f057899 */ /* 0x000fe40008011404 */
[----:B------:R-:W-:Y:S02]  /*00a0*/  ISETP.NE.OR P0, PT, RZ, UR4, !P1 ;  /* 0x00000004ff007c0c */ /* 0x000fe4000cf05670 */
[----:B------:R-:W-:-:S04]  /*00b0*/  ULEA.HI UR5, UR5, UR4, URZ, 0x2 ;  /* 0x0000000405057291 */ /* 0x000fc8000f8f103f */
[----:B------:R-:W-:-:S04]  /*00c0*/  ULOP3.LUT UR5, UR5, 0xfffffffc, URZ, 0xc0, !UPT ;  /* 0xfffffffc05057892 */ /* 0x000fc8000f8ec03f */
[----:B------:R-:W-:-:S03]  /*00d0*/  UIADD3 UR8, UR4, -UR5, URZ ;  /* 0x8000000504087290 */ /* 0x000fc6000fffe03f */
[----:B-1----:R-:W-:Y:S09]  /*00e0*/  @P0 BRA `(.L_x_1) ;  /* 0x00000000002c0947 */ /* 0x002ff20003800000 */
[----:B------:R-:W-:Y:S02]  /*00f0*/  ULDC.64 UR4, c[0x0][0x198] ;  /* 0x0000660000047ab9 */ /* 0x000fe40000000a00 */
[----:B------:R-:W-:Y:S02]  /*0100*/  UIADD3 UR6, UP0, UR4, 0xf0, URZ ;  /* 0x000000f004067890 */ /* 0x000fe4000ff1e03f */
[----:B------:R-:W-:Y:S02]  /*0110*/  UIADD3 UR10, UP1, UR4, 0x1f0, URZ ;  /* 0x000001f0040a7890 */ /* 0x000fe4000ff3e03f */
[----:B------:R-:W-:Y:S02]  /*0120*/  UIADD3 UR4, UP2, UR4, 0x2f0, URZ ;  /* 0x000002f004047890 */ /* 0x000fe4000ff5e03f */
[----:B------:R-:W-:Y:S02]  /*0130*/  UIADD3.X UR7, URZ, UR5, URZ, UP0, !UPT ;  /* 0x000000053f077290 */ /* 0x000fe400087fe43f */
[----:B------:R-:W-:-:S02]  /*0140*/  UIADD3.X UR11, URZ, UR5, URZ, UP1, !UPT ;  /* 0x000000053f0b7290 */ /* 0x000fc40008ffe43f */
[----:B------:R-:W-:-:S05]  /*0150*/  UIADD3.X UR5, URZ, UR5, URZ, UP2, !UPT ;  /* 0x000000053f057290 */ /* 0x000fca00097fe43f */
[----:B------:R1:W-:Y:S02]  /*0160*/  UTMACCTL.PF [UR6] ;  /* 0x00000000060079b9 */ /* 0x0003e40008040000 */
[----:B------:R1:W-:Y:S02]  /*0170*/  UTMACCTL.PF [UR10] ;  /* 0x000000000a0079b9 */ /* 0x0003e40008040000 */
[----:B------:R1:W-:Y:S02]  /*0180*/  UTMACCTL.PF [UR4] ;  /* 0x00000000040079b9 */ /* 0x0003e40008040000 */
[----:B-1----:R-:W-:Y:S01]  /*0190*/  NOP ;  /* 0x0000000000007918 */ /* 0x002fe20000000000 */
.L_x_1:
[----:B------:R-:W-:Y:S05]  /*01a0*/  BSYNC B0 ;  /* 0x0000000000007941 */ /* 0x000fea0003800000 */
.L_x_0:
[----:B------:R-:W1:Y:S01]  /*01b0*/  SHFL.IDX PT, R3, R0, RZ, 0x1f ;  /* 0x00001fff00037589 */ /* 0x000e6200000e0000 */
[----:B--2---:R-:W-:Y:S01]  /*01c0*/  R2UR UR4, R2 ;  /* 0x00000000020472ca */ /* 0x004fe200000e0000 */
[----:B------:R-:W-:-:S12]  /*01d0*/  UISETP.NE.AND UP0, UPT, UR8, 0x1, UPT ;  /* 0x000000010800788c */ /* 0x000fd8000bf05270 */
[----:B------:R-:W-:Y:S02]  /*01e0*/  UIADD3 UR9, UR4, -0x1, URZ ;  /* 0xffffffff04097890 */ /* 0x000fe4000fffe03f */
[----:B------:R-:W-:Y:S01]  /*01f0*/  MOV R2, UR4 ;  /* 0x0000000400027c02 */ /* 0x000fe20008000f00 */
[----:B------:R-:W-:Y:S02]  /*0200*/  UISETP.EQ.AND UP0, UPT, UR4, URZ, !UP0 ;  /* 0x0000003f0400728c */ /* 0x000fe4000c702270 */
[----:B------:R-:W-:Y:S02]  /*0210*/  UISETP.GE.U32.AND UP1, UPT, UR9, 0x4, UPT ;  /* 0x000000040900788c */ /* 0x000fe4000bf26070 */
[----:B------:R-:W-:Y:S01]  /*0220*/  USEL UR14, URZ, 0x1, !UP0 ;  /* 0x000000013f0e7887 */ /* 0x000fe2000c000000 */
[----:B-1----:R-:W-:-:S03]  /*0230*/  ISETP.NE.AND P0, PT, R3, RZ, PT ;  /* 0x000000ff0300720c */ /* 0x002fc60003f05270 */
[----:B------:R-:W-:-:S10]  /*0240*/  USEL UR14, UR14, 0x2, UP1 ;  /* 0x000000020e0e7887 */ /* 0x000fd40008800000 */
[----:B------:R-:W-:Y:S05]  /*0250*/  @P0 BRA `(.L_x_2) ;  /* 0x0000000000480947 */ /* 0x000fea0003800000 */
[----:B------:R-:W1:Y:S01]  /*0260*/  S2UR UR10, SR_CgaCtaId ;  /* 0x00000000000a79c3 */ /* 0x000e620000008800 */
[----:B------:R-:W-:Y:S01]  /*0270*/  UMOV UR4, 0x400 ;  /* 0x0000040000047882 */ /* 0x000fe20000000000 */
[----:B------:R-:W-:Y:S01]  /*0280*/  UMOV UR5, 0x1 ;  /* 0x0000000100057882 */ /* 0x000fe20000000000 */
[----:B------:R-:W-:Y:S01]  /*0290*/  UMOV UR6, 0x80 ;  /* 0x0000008000067882 */ /* 0x000fe20000000000 */
[----:B------:R-:W-:Y:S01]  /*02a0*/  ELECT P0, URZ, PT ;  /* 0x00000000003f782f */ /* 0x000fe20003800000 */
[----:B------:R-:W-:-:S04]  /*02b0*/  UIADD3 UR6, -UR6, 0x100000, URZ ;  /* 0x0010000006067890 */ /* 0x000fc8000fffe13f */
[----:B------:R-:W-:Y:S02]  /*02c0*/  USHF.L.U32 UR7, UR6, 0xb, URZ ;  /* 0x0000000b06077899 */ /* 0x000fe4000800063f */
[----:B------:R-:W-:Y:S02]  /*02d0*/  USHF.L.U32 UR6, UR6, 0x1, URZ ;  /* 0x0000000106067899 */ /* 0x000fe4000800063f */
[----:B-1----:R-:W-:Y:S02]  /*02e0*/  ULEA UR10, UR10, UR4, 0x18 ;  /* 0x000000040a0a7291 */ /* 0x002fe4000f8ec03f */
[----:B------:R-:W-:-:S04]  /*02f0*/  UIADD3 UR4, -UR5, 0x100000, URZ ;  /* 0x0010000005047890 */ /* 0x000fc8000fffe13f */
[----:B------:R-:W-:Y:S02]  /*0300*/  USHF.L.U32 UR5, UR4, 0xb, URZ ;  /* 0x0000000b04057899 */ /* 0x000fe4000800063f */
[----:B------:R-:W-:Y:S01]  /*0310*/  USHF.L.U32 UR4, UR4, 0x1, URZ ;  /* 0x0000000104047899 */ /* 0x000fe2000800063f */
[----:B------:R-:W1:Y:S11]  /*0320*/  FENCE.VIEW.ASYNC.S ;  /* 0x00000000000073c6 */ /* 0x000e760000000000 */
[----:B-1----:R1:W2:Y:S01]  /*0330*/  SYNCS.EXCH.64 URZ, [UR10+0x38050], UR4 ;  /* 0x038050040a3f75b2 */ /* 0x0022a20008000100 */
[----:B------:R1:W3:Y:S01]  /*0340*/  SYNCS.EXCH.64 URZ, [UR10+0x38060], UR6 ;  /* 0x038060060a3f75b2 */ /* 0x0002e20008000100 */
[----:B------:R1:W4:Y:S01]  /*0350*/  SYNCS.EXCH.64 URZ, [UR10+0x38058], UR4 ;  /* 0x038058040a3f75b2 */ /* 0x0003220008000100 */
[----:B------:R1:W1:Y:S01]  /*0360*/  SYNCS.EXCH.64 URZ, [UR10+0x38068], UR6 ;  /* 0x038068060a3f75b2 */ /* 0x0002620008000100 */
[----:B------:R-:W-:Y:S01]  /*0370*/  NOP ;  /* 0x0000000000007918 */ /* 0x000fe20000000000 */
.L_x_2:
[----:B------:R-:W5:Y:S01]  /*0380*/  SHFL.IDX PT, R3, R0, RZ, 0x1f ;  /* 0x00001fff00037589 */ /* 0x000f6200000e0000 */
[----:B------:R-:W-:Y:S01]  /*0390*/  NOP ;  /* 0x0000000000007918 */ /* 0x000fe20000000000 */
[----:B-----5:R-:W-:-:S13]  /*03a0*/  ISETP.NE.AND P0, PT, R3, RZ, PT ;  /* 0x000000ff0300720c */ /* 0x020fda0003f05270 */
[----:B------:R-:W-:Y:S05]  /*03b0*/  @P0 BRA `(.L_x_3) ;  /* 0x0000000000600947 */ /* 0x000fea0003800000 */
[----:B-1----:R-:W1:Y:S01]  /*03c0*/  S2UR UR5, SR_CgaCtaId ;  /* 0x00000000000579c3 */ /* 0x002e620000008800 */
[----:B------:R-:W-:Y:S01]  /*03d0*/  UMOV UR4, 0x400 ;  /* 0x0000040000047882 */ /* 0x000fe20000000000 */
[----:B------:R-:W-:Y:S01]  /*03e0*/  UMOV UR6, 0x1 ;  /* 0x0000000100067882 */ /* 0x000fe20000000000 */
[----:B------:R-:W-:Y:S01]  /*03f0*/  UMOV UR11, 0x100 ;  /* 0x00000100000b7882 */ /* 0x000fe20000000000 */
[----:B------:R-:W-:-:S04]  /*0400*/  UIADD3 UR6, -UR6, 0x100000, URZ ;  /* 0x0010000006067890 */ /* 0x000fc8000fffe13f */
[----:B------:R-:W-:Y:S02]  /*0410*/  USHF.L.U32 UR7, UR6, 0xb, URZ ;  /* 0x0000000b06077899 */ /* 0x000fe4000800063f */
[----:B------:R-:W-:Y:S01]  /*0420*/  USHF.L.U32 UR6, UR6, 0x1, URZ ;  /* 0x0000000106067899 */ /* 0x000fe2000800063f */
[----:B------:R-:W-:Y:S01]  /*0430*/  ELECT P0, URZ, PT ;  /* 0x00000000003f782f */ /* 0x000fe20003800000 */
[----:B-1----:R-:W-:Y:S02]  /*0440*/  ULEA UR10, UR5, UR4, 0x18 ;  /* 0x00000004050a7291 */ /* 0x002fe4000f8ec03f */
[----:B------:R-:W-:-:S04]  /*0450*/  UIADD3 UR4, -UR11, 0x100000, URZ ;  /* 0x001000000b047890 */ /* 0x000fc8000fffe13f */
[----:B------:R-:W-:Y:S02]  /*0460*/  USHF.L.U32 UR5, UR4, 0xb, URZ ;  /* 0x0000000b04057899 */ /* 0x000fe4000800063f */
[----:B------:R-:W-:Y:S01]  /*0470*/  USHF.L.U32 UR4, UR4, 0x1, URZ ;  /* 0x0000000104047899 */ /* 0x000fe2000800063f */
[----:B------:R-:W1:Y:S03]  /*0480*/  FENCE.VIEW.ASYNC.S ;  /* 0x00000000000073c6 */ /* 0x000e660000000000 */
[----:B-1----:R1:W1:Y:S08]  /*0490*/  SYNCS.EXCH.64 URZ, [UR10+0x38000], UR6 ;  /* 0x038000060a3f75b2 */ /* 0x0022700008000100 */
[----:B------:R1:W1:Y:S01]  /*04a0*/  SYNCS.EXCH.64 URZ, [UR10+0x38028], UR4 ;  /* 0x038028040a3f75b2 */ /* 0x0002620008000100 */
        /* <DEDUP_REMOVED lines=8> */
[----:B------:R-:W-:Y:S01]  /*0530*/  NOP ;  /* 0x0000000000007918 */ /* 0x000fe20000000000 */
.L_x_3:
        /* <DEDUP_REMOVED lines=21> */
[----:B------:R-:W-:Y:S01]  /*0690*/  NOP ;  /* 0x0000000000007918 */ /* 0x000fe20000000000 */
.L_x_4:
[----:B------:R-:W5:Y:S01]  /*06a0*/  SHFL.IDX PT, R3, R0, RZ, 0x1f ;  /* 0x00001fff00037589 */ /* 0x000f6200000e0000 */
[----:B------:R-:W-:Y:S01]  /*06b0*/  ELECT P0, URZ, PT ;  /* 0x00000000003f782f */ /* 0x000fe20003800000 */
[----:B------:R-:W-:Y:S01]  /*06c0*/  NOP ;  /* 0x0000000000007918 */ /* 0x000fe20000000000 */
[----:B-1----:R-:W-:Y:S02]  /*06d0*/  UMOV UR4, 0x80 ;  /* 0x0000008000047882 */ /* 0x002fe40000000000 */
[C---:B-----5:R-:W-:Y:S02]  /*06e0*/  ISETP.NE.OR P0, PT, R3.reuse, RZ, !P0 ;  /* 0x000000ff0300720c */ /* 0x060fe40004705670 */
[----:B------:R-:W-:-:S11]  /*06f0*/  ISETP.NE.AND P2, PT, R3, RZ, PT ;  /* 0x000000ff0300720c */ /* 0x000fd60003f45270 */
[----:B------:R-:W-:Y:S01]  /*0700*/  VOTEU.ALL UP0, P0 ;  /* 0x00000000003f7886 */ /* 0x000fe20000000000 */
[----:B------:R-:W-:Y:S01]  /*0710*/  VOTEU.ALL UP2, P0 ;  /* 0x00000000003f7886 */ /* 0x000fe20000040000 */
[----:B------:R-:W-:Y:S01]  /*0720*/  VOTEU.ALL UP3, P0 ;  /* 0x00000000003f7886 */ /* 0x000fe20000060000 */
[----:B------:R-:W-:Y:S02]  /*0730*/  VOTEU.ALL UP4, P0 ;  /* 0x00000000003f7886 */ /* 0x000fe40000080000 */
[----:B------:R-:W1:Y:S01]  /*0740*/  @!UP0 S2UR UR7, SR_CgaCtaId ;  /* 0x00000000000789c3 */ /* 0x000e620000008800 */
[----:B------:R-:W-:Y:S01]  /*0750*/  @!UP0 UMOV UR6, 0x400 ;  /* 0x0000040000068882 */ /* 0x000fe20000000000 */
[----:B------:R-:W-:-:S04]  /*0760*/  @!UP0 UIADD3 UR4, -UR4, 0x100000, URZ ;  /* 0x0010000004048890 */ /* 0x000fc8000fffe13f */
[----:B------:R-:W-:Y:S02]  /*0770*/  @!UP0 USHF.L.U32 UR5, UR4, 0xb, URZ ;  /* 0x0000000b04058899 */ /* 0x000fe4000800063f */
[----:B------:R-:W-:Y:S02]  /*0780*/  @!UP0 USHF.L.U32 UR4, UR4, 0x1, URZ ;  /* 0x0000000104048899 */ /* 0x000fe4000800063f */
[----:B-1----:R-:W-:Y:S01]  /*0790*/  @!UP0 ULEA UR6, UR7, UR6, 0x18 ;  /* 0x0000000607068291 */ /* 0x002fe2000f8ec03f */
[----:B------:R-:W-:Y:S01]  /*07a0*/  VOTEU.ALL UP0, P0 ;  /* 0x00000000003f7886 */ /* 0x000fe20000000000 */
[----:B------:R-:W1:Y:S10]  /*07b0*/  FENCE.VIEW.ASYNC.S ;  /* 0x00000000000073c6 */ /* 0x000e740000000000 */
[----:B-1----:R1:W1:Y:S01]  /*07c0*/  @!UP0 SYNCS.EXCH.64 URZ, [UR6+0x38090], UR4 ;  /* 0x03809004063f85b2 */ /* 0x0022620008000100 */
[----:B------:R1:W1:Y:S01]  /*07d0*/  @!UP2 SYNCS.EXCH.64 URZ, [UR6+0x38098], UR4 ;  /* 0x03809804063fa5b2 */ /* 0x0002620008000100 */
[----:B------:R1:W1:Y:S01]  /*07e0*/  @!UP3 SYNCS.EXCH.64 URZ, [UR6+0x380a0], UR4 ;  /* 0x0380a004063fb5b2 */ /* 0x0002620008000100 */
[----:B------:R1:W1:Y:S01]  /*07f0*/  @!UP4 SYNCS.EXCH.64 URZ, [UR6+0x380a8], UR4 ;  /* 0x0380a804063fc5b2 */ /* 0x0002620008000100 */
[----:B------:R-:W-:Y:S01]  /*0800*/  NOP ;  /* 0x0000000000007918 */ /* 0x000fe20000000000 */
[----:B------:R-:W-:Y:S05]  /*0810*/  @P2 BRA `(.L_x_5) ;  /* 0x0000000000582947 */ /* 0x000fea0003800000 */
[----:B-1----:R-:W1:Y:S01]  /*0820*/  S2UR UR5, SR_CgaCtaId ;  /* 0x00000000000579c3 */ /* 0x002e620000008800 */
[----:B------:R-:W-:Y:S01]  /*0830*/  UMOV UR4, 0x400 ;  /* 0x0000040000047882 */ /* 0x000fe20000000000 */
[----:B------:R-:W-:Y:S01]  /*0840*/  UMOV UR6, 0x20 ;  /* 0x0000002000067882 */ /* 0x000fe20000000000 */
[----:B------:R-:W-:Y:S01]  /*0850*/  UMOV UR7, 0x80 ;  /* 0x0000008000077882 */ /* 0x000fe20000000000 */
[----:B------:R-:W-:Y:S01]  /*0860*/  ELECT P0, URZ, PT ;  /* 0x00000000003f782f */ /* 0x000fe20003800000 */
[----:B-1----:R-:W-:Y:S02]  /*0870*/  ULEA UR10, UR5, UR4, 0x18 ;  /* 0x00000004050a7291 */ /* 0x002fe4000f8ec03f */
[----:B------:R-:W-:-:S04]  /*0880*/  UIADD3 UR4, -UR6, 0x100000, URZ ;  /* 0x0010000006047890 */ /* 0x000fc8000fffe13f */
[----:B------:R-:W-:Y:S02]  /*0890*/  USHF.L.U32 UR5, UR4, 0xb, URZ ;  /* 0x0000000b04057899 */ /* 0x000fe4000800063f */
[----:B------:R-:W-:Y:S02]  /*08a0*/  USHF.L.U32 UR4, UR4, 0x1, URZ ;  /* 0x0000000104047899 */ /* 0x000fe4000800063f */
        /* <DEDUP_REMOVED lines=13> */
.L_x_5:
[----:B-1----:R-:W-:Y:S01]  /*0980*/  R2UR UR4, R2 ;  /* 0x00000000020472ca */ /* 0x002fe200000e0000 */
[----:B------:R-:W-:Y:S01]  /*0990*/  NOP ;  /* 0x0000000000007918 */ /* 0x000fe20000000000 */
[----:B------:R-:W-:Y:S01]  /*09a0*/  MOV R0, UR8 ;  /* 0x0000000800007c02 */ /* 0x000fe20008000f00 */
[----:B--234-:R-:W-:Y:S03]  /*09b0*/  BAR.SYNC.DEFER_BLOCKING 0x0 ;  /* 0x0000000000007b1d */ /* 0x01cfe60000010000 */
[----:B------:R-:W-:-:S07]  /*09c0*/  ISETP.EQ.AND P2, PT, R0, 0x1, P1 ;  /* 0x000000010000780c */ /* 0x000fce0000f42270 */
[----:B------:R-:W-:-:S13]  /*09d0*/  ISETP.NE.AND P0, PT, RZ, UR4, PT ;  /* 0x00000004ff007c0c */ /* 0x000fda000bf05270 */
[----:B------:R-:W-:Y:S05]  /*09e0*/  @!P0 BRA `(.L_x_6) ;  /* 0x00000074007c8947 */ /* 0x000fea0003800000 */
[----:B------:R-:W-:-:S06]  /*09f0*/  UISETP.GT.U32.AND UP0, UPT, UR9, 0x3, UPT ;  /* 0x000000030900788c */ /* 0x000fcc000bf04070 */
[----:B------:R-:W-:-:S13]  /*0a00*/  PLOP3.LUT P0, PT, PT, PT, UP0, 0x80, 0x0 ;  /* 0x000000000000781c */ /* 0x000fda0003f0f008 */
[----:B------:R-:W-:Y:S05]  /*0a10*/  @P0 EXIT ;  /* 0x000000000000094d */ /* 0x000fea0003800000 */
.L_x_7:
[----:B------:R-:W-:-:S08]  /*0a20*/  NOP ;  /* 0x0000000000007918 */ /* 0x000fd00000000000 */
[----:B------:R-:W1:Y:S02]  /*0a30*/  USETMAXREG.TRY_ALLOC.CTAPOOL UP0, 0xf0 ;  /* 0x000000f0000079c8 */ /* 0x000e640008000600 */
[----:B-1----:R-:W-:-:S13]  /*0a40*/  PLOP3.LUT P0, PT, PT, PT, UP0, 0x80, 0x0 ;  /* 0x000000000000781c */ /* 0x002fda0003f0f008 */
[----:B------:R-:W-:Y:S05]  /*0a50*/  @!P0 BRA `(.L_x_7) ;  /* 0xfffffffc00f08947 */ /* 0x000fea000383ffff */
[----:B------:R-:W-:Y:S01]  /*0a60*/  R2UR UR4, R2 ;  /* 0x00000000020472ca */ /* 0x000fe200000e0000 */
[----:B------:R-:W1:Y:S01]  /*0a70*/  S2UR UR5, SR_CTAID.X ;  /* 0x00000000000579c3 */ /* 0x000e620000002500 */
[----:B------:R-:W-:-:S11]  /*0a80*/  UMOV UR10, URZ ;  /* 0x0000003f000a7c82 */ /* 0x000fd60008000000 */
[----:B------:R-:W-:-:S03]  /*0a90*/  UISETP.NE.AND UP0, UPT, UR4, 0x1, UPT ;  /* 0x000000010400788c */ /* 0x000fc6000bf05270 */
[----:B------:R-:W-:-:S03]  /*0aa0*/  UMOV UR4, URZ ;  /* 0x0000003f00047c82 */ /* 0x000fc60008000000 */
[----:B------:R-:W-:Y:S02]  /*0ab0*/  PLOP3.LUT P0, PT, PT, PT, UP0, 0x80, 0x0 ;  /* 0x000000000000781c */ /* 0x000fe40003f0f008 */
[----:B-1----:R-:W-:-:S11]  /*0ac0*/  MOV R8, UR5 ;  /* 0x0000000500087c02 */ /* 0x002fd60008000f00 */
[----:B------:R-:W-:Y:S05]  /*0ad0*/  @!P0 BRA `(.L_x_8) ;  /* 0x0000000000488947 */ /* 0x000fea0003800000 */
[----:B------:R-:W-:Y:S01]  /*0ae0*/  R2UR UR5, R2 ;  /* 0x00000000020572ca */ /* 0x000fe200000e0000 */
[----:B------:R-:W-:-:S12]  /*0af0*/  UMOV UR10, 0x1 ;  /* 0x00000001000a7882 */ /* 0x000fd80000000000 */
[----:B------:R-:W-:-:S06]  /*0b00*/  UISETP.NE.AND UP0, UPT, UR5, 0x2, UPT ;  /* 0x000000020500788c */ /* 0x000fcc000bf05270 */
[----:B------:R-:W-:-:S13]  /*0b10*/  PLOP3.LUT P1, PT, PT, PT, UP0, 0x80, 0x0 ;  /* 0x000000000000781c */ /* 0x000fda0003f2f008 */
[----:B------:R-:W-:Y:S05]  /*0b20*/  @!P1 BRA `(.L_x_8) ;  /* 0x0000000000349947 */ /* 0x000fea0003800000 */
[----:B------:R-:W-:-:S13]  /*0b30*/  R2UR UR4, R2 ;  /* 0x00000000020472ca */ /* 0x000fda00000e0000 */
[----:B------:R-:W-:-:S06]  /*0b40*/  UISETP.NE.AND UP0, UPT, UR4, 0x3, UPT ;  /* 0x000000030400788c */ /* 0x000fcc000bf05270 */
[----:B------:R-:W-:-:S13]  /*0b50*/  PLOP3.LUT P1, PT, PT, PT, UP0, 0x80, 0x0 ;  /* 0x000000000000781c */ /* 0x000fda0003f2f008 */
[----:B------:R-:W-:Y:S05]  /*0b60*/  @!P1 BRA `(.L_x_9) ;  /* 0x00000000001c9947 */ /* 0x000fea0003800000 */
[----:B------:R-:W-:-:S13]  /*0b70*/  R2UR UR4, R2 ;  /* 0x00000000020472ca */ /* 0x000fda00000e0000 */
[----:B------:R-:W-:-:S11]  /*0b80*/  UISETP.NE.AND UP0, UPT, UR4, 0x4, UPT ;  /* 0x000000040400788c */ /* 0x000fd6000bf05270 */
[----:B------:R-:W-:Y:S01]  /*0b90*/  @!UP0 UMOV UR4, 0x1 ;  /* 0x0000000100048882 */ /* 0x000fe20000000000 */
[----:B------:R-:W-:Y:S01]  /*0ba0*/  @!UP0 UMOV UR10, 0x1 ;  /* 0x00000001000a8882 */ /* 0x000fe20000000000 */
[----:B------:R-:W-:Y:S01]  /*0bb0*/  @UP0 UMOV UR4, URZ ;  /* 0x0000003f00040c82 */ /* 0x000fe20008000000 */
[----:B------:R-:W-:Y:S01]  /*0bc0*/  @UP0 UMOV UR10, URZ ;  /* 0x0000003f000a0c82 */ /* 0x000fe20008000000 */
[----:B------:R-:W-:Y:S05]  /*0bd0*/  BRA `(.L_x_8) ;  /* 0x0000000000087947 */ /* 0x000fea0003800000 */
.L_x_9:
[----:B------:R-:W-:Y:S01]  /*0be0*/  UMOV UR4, 0x1 ;  /* 0x0000000100047882 */ /* 0x000fe20000000000 */
[----:B------:R-:W-:-:S05]  /*0bf0*/  UMOV UR10, URZ ;  /* 0x0000003f000a7c82 */ /* 0x000fca0008000000 */
.L_x_8:
[----:B------:R-:W-:Y:S05]  /*0c00*/  @!P0 BRA `(.L_x_10) ;  /* 0x0000000000608947 */ /* 0x000fea0003800000 */
[----:B------:R-:W-:-:S13]  /*0c10*/  R2UR UR5, R2 ;  /* 0x00000000020572ca */ /* 0x000fda00000e0000 */
        /* <DEDUP_REMOVED lines=10> */
[----:B------:R-:W-:Y:S05]  /*0cc0*/  @P0 BRA `(.L_x_13) ;  /* 0x00000000003c0947 */ /* 0x000fea0003800000 */
[----:B------:R-:W-:-:S13]  /*0cd0*/  R2UR UR5, R8 ;  /* 0x00000000080572ca */ /* 0x000fda00000e0000 */
[----:B------:R-:W-:-:S06]  /*0ce0*/  ULEA UR5, UR5, 0x3, 0x1 ;  /* 0x0000000305057891 */ /* 0x000fcc000f8e083f */
[----:B------:R-:W-:Y:S01]  /*0cf0*/  MOV R8, UR5 ;  /* 0x0000000500087c02 */ /* 0x000fe20008000f00 */
[----:B------:R-:W-:Y:S06]  /*0d00*/  BRA `(.L_x_13) ;  /* 0x00000000002c7947 */ /* 0x000fec0003800000 */
.L_x_12:
[----:B------:R-:W-:-:S13]  /*0d10*/  R2UR UR5, R8 ;  /* 0x00000000080572ca */ /* 0x000fda00000e0000 */
[----:B------:R-:W-:-:S06]  /*0d20*/  ULEA UR5, UR5, 0x2, 0x1 ;  /* 0x0000000205057891 */ /* 0x000fcc000f8e083f */
[----:B------:R-:W-:Y:S01]  /*0d30*/  MOV R8, UR5 ;  /* 0x0000000500087c02 */ /* 0x000fe20008000f00 */
[----:B------:R-:W-:Y:S06]  /*0d40*/  BRA `(.L_x_13) ;  /* 0x00000000001c7947 */ /* 0x000fec0003800000 */
.L_x_11:
[----:B------:R-:W-:-:S13]  /*0d50*/  R2UR UR5, R8 ;  /* 0x00000000080572ca */ /* 0x000fda00000e0000 */
[----:B------:R-:W-:-:S06]  /*0d60*/  ULEA UR5, UR5, 0x1, 0x1 ;  /* 0x0000000105057891 */ /* 0x000fcc000f8e083f */
[----:B------:R-:W-:Y:S01]  /*0d70*/  MOV R8, UR5 ;  /* 0x0000000500087c02 */ /* 0x000fe20008000f00 */
[----:B------:R-:W-:Y:S06]  /*0d80*/  BRA `(.L_x_13) ;  /* 0x00000000000c7947 */ /* 0x000fec0003800000 */
.L_x_10:
[----:B------:R-:W-:-:S13]  /*0d90*/  R2UR UR5, R8 ;  /* 0x00000000080572ca */ /* 0x000fda00000e0000 */
[----:B------:R-:W-:-:S06]  /*0da0*/  USHF.L.U32 UR5, UR5, 0x1, URZ ;  /* 0x0000000105057899 */ /* 0x000fcc000800063f */
[----:B------:R-:W-:-:S07]  /*0db0*/  MOV R8, UR5 ;  /* 0x0000000500087c02 */ /* 0x000fce0008000f00 */
.L_x_13:
[----:B------:R-:W-:-:S04]  /*0dc0*/  ULOP3.LUT UR5, UR14, 0x1, URZ, 0xfc, !UPT ;  /* 0x000000010e057892 */ /* 0x000fc8000f8efc3f */
[----:B------:R-:W-:-:S06]  /*0dd0*/  UISETP.NE.AND UP0, UPT, UR5, 0x3, UPT ;  /* 0x000000030500788c */ /* 0x000fcc000bf05270 */
[----:B------:R-:W-:-:S13]  /*0de0*/  PLOP3.LUT P0, PT, PT, PT, UP0, 0x80, 0x0 ;  /* 0x000000000000781c */ /* 0x000fda0003f0f008 */
[----:B------:R-:W-:Y:S05]  /*0df0*/  @!P0 BRA `(.L_x_14) ;  /* 0x0000000000048947 */ /* 0x000fea0003800000 */
[----:B------:R-:W-:Y:S01]  /*0e00*/  BPT.TRAP 0x1 ;  /* 0x000000040000795c */ /* 0x000fe20000300000 */
.L_x_14:
[----:B------:R-:W1:Y:S01]  /*0e10*/  S2UR UR6, SR_CgaCtaId ;  /* 0x00000000000679c3 */ /* 0x000e620000008800 */
[----:B------:R-:W-:Y:S01]  /*0e20*/  UMOV UR5, 0x400 ;  /* 0x0000040000057882 */ /* 0x000fe20000000000 */
[----:B------:R-:W-:-:S04]  /*0e30*/  MOV R0, UR4 ;  /* 0x0000000400007c02 */ /* 0x000fc80008000f00 */
[----:B------:R-:W-:Y:S01]  /*0e40*/  SHF.L.U32 R0, R0, 0x1f, RZ ;  /* 0x0000001f00007819 */ /* 0x000fe200000006ff */
[----:B-1----:R-:W-:-:S04]  /*0e50*/  ULEA UR7, UR6, UR5, 0x18 ;  /* 0x0000000506077291 */ /* 0x002fc8000f8ec03f */
[----:B------:R-:W-:Y:S02]  /*0e60*/  ULEA UR5, UR10, UR7, 0x3 ;  /* 0x000000070a057291 */ /* 0x000fe4000f8e183f */
[----:B------:R-:W-:-:S07]  /*0e70*/  MOV R16, UR7 ;  /* 0x0000000700107c02 */ /* 0x000fce0008000f00 */
[----:B------:R-:W1:Y:S02]  /*0e80*/  SYNCS.PHASECHK.TRANS64.TRYWAIT P1, [UR5+0x38050], R0 ;  /* 0x03805000ff0075a7 */ /* 0x000e640008020145 */
[----:B-1----:R-:W-:Y:S05]  /*0e90*/  @!P1 BRA `(.L_x_15) ;  /* 0x00000088004c9947 */ /* 0x002fea0003800000 */
.L_x_101:
[----:B------:R-:W-:Y:S05]  /*0ea0*/  @!P0 BRA `(.L_x_16) ;  /* 0x0000000000048947 */ /* 0x000fea0003800000 */
[----:B------:R-:W-:Y:S01]  /*0eb0*/  BPT.TRAP 0x1 ;  /* 0x000000040000795c */ /* 0x000fe20000300000 */
.L_x_16:
[----:B------:R-:W-:Y:S02]  /*0ec0*/  R2UR UR4, R16 ;  /* 0x00000000100472ca */ /* 0x000fe400000e0000 */
[----:B------:R-:W-:Y:S02]  /*0ed0*/  SHF.L.U32 R56, RZ, 0x1f, RZ ;  /* 0x0000001fff387819 */ /* 0x000fe400000006ff */
[----:B------:R-:W-:-:S09]  /*0ee0*/  ISETP.NE.AND P2, PT, RZ, UR9, PT ;  /* 0x00000009ff007c0c */ /* 0x000fd2000bf45270 */
[----:B------:R-:W2:Y:S01]  /*0ef0*/  SYNCS.PHASECHK.TRANS64.TRYWAIT P1, [UR4+0x38000], R56 ;  /* 0x03800038ff0075a7 */ /* 0x000ea20008020144 */
[----:B------:R-:W-:Y:S01]  /*0f00*/  UIADD3 UR15, UR4, 0x38090, URZ ;  /* 0x00038090040f7890 */ /* 0x000fe2000fffe03f */
[----:B--2---:R-:W-:Y:S11]  /*0f10*/  @!P1 BRA `(.L_x_17) ;  /* 0x0000008800449947 */ /* 0x004ff60003800000 */
.L_x_102:
[----:B------:R-:W-:Y:S01]  /*0f20*/  ULEA UR9, UR9, UR15, 0x3 ;  /* 0x0000000f09097291 */ /* 0x000fe2000f8e183f */
[----:B-1----:R-:W-:Y:S02]  /*0f30*/  SEL R0, RZ, 0x1, P2 ;  /* 0x00000001ff007807 */ /* 0x002fe40001000000 */
[----:B------:R-:W-:Y:S02]  /*0f40*/  R2UR UR4, R2 ;  /* 0x00000000020472ca */ /* 0x000fe400000e0000 */
[----:B------:R-:W-:-:S04]  /*0f50*/  SHF.L.U32 R0, R0, 0x1f, RZ ;  /* 0x0000001f00007819 */ /* 0x000fc800000006ff */
[----:B------:R-:W1:Y:S07]  /*0f60*/  SYNCS.PHASECHK.TRANS64.TRYWAIT P1, [UR9], R0 ;  /* 0x00000000ff0075a7 */ /* 0x000e6e0008020149 */
[----:B------:R-:W-:-:S04]  /*0f70*/  UIADD3 UR18, UR4, -0x1, URZ ;  /* 0xffffffff04127890 */ /* 0x000fc8000fffe03f */
[----:B------:R-:W-:Y:S01]  /*0f80*/  USHF.L.U32 UR18, UR18, 0x3, URZ ;  /* 0x0000000312127899 */ /* 0x000fe2000800063f */
[----:B-1----:R-:W-:Y:S11]  /*0f90*/  @!P1 BRA `(.L_x_18) ;  /* 0x0000008800409947 */ /* 0x002ff60003800000 */
.L_x_103:
[----:B------:R-:W-:Y:S01]  /*0fa0*/  R2UR UR5, R16 ;  /* 0x00000000100572ca */ /* 0x000fe200000e0000 */
[----:B------:R-:W-:Y:S01]  /*0fb0*/  WARPGROUP.ARRIVE ;  /* 0x00000000000079c5 */ /* 0x000fe20000000000 */
[----:B------:R-:W-:Y:S01]  /*0fc0*/  UMOV UR7, 0x40000040 ;  /* 0x4000004000077882 */ /* 0x000fe20000000000 */
[----:B------:R-:W-:Y:S01]  /*0fd0*/  UMOV UR9, 0x40000040 ;  /* 0x4000004000097882 */ /* 0x000fe20000000000 */
[----:B------:R-:W-:Y:S01]  /*0fe0*/  MOV R13, UR7 ;  /* 0x00000007000d7c02 */ /* 0x000fe20008000f00 */
[----:B------:R-:W-:Y:S01]  /*0ff0*/  UMOV UR13, 0x40000040 ;  /* 0x40000040000d7882 */ /* 0x000fe20000000000 */
[----:B------:R-:W-:Y:S01]  /*1000*/  MOV R15, UR9 ;  /* 0x00000009000f7c02 */ /* 0x000fe20008000f00 */
[----:B------:R-:W-:Y:S01]  /*1010*/  UMOV UR17, 0x40000040 ;  /* 0x4000004000117882 */ /* 0x000fe20000000000 */
[----:B------:R-:W-:Y:S01]  /*1020*/  UMOV UR21, 0x40000040 ;  /* 0x4000004000157882 */ /* 0x000fe20000000000 */
[----:B------:R-:W-:Y:S01]  /*1030*/  UMOV UR25, 0x40000040 ;  /* 0x4000004000197882 */ /* 0x000fe20000000000 */
[----:B------:R-:W-:Y:S01]  /*1040*/  UMOV UR29, 0x40000040 ;  /* 0x40000040001d7882 */ /* 0x000fe20000000000 */
[----:B------:R-:W-:Y:S01]  /*1050*/  UMOV UR33, 0x40000040 ;  /* 0x4000004000217882 */ /* 0x000fe20000000000 */
[----:B------:R-:W-:Y:S01]  /*1060*/  UMOV UR37, 0x40000040 ;  /* 0x4000004000257882 */ /* 0x000fe20000000000 */
[----:B------:R-:W-:-:S02]  /*1070*/  USHF.R.U32.HI UR4, URZ, 0x4, UR5 ;  /* 0x000000043f047899 */ /* 0x000fc40008011605 */
[----:B------:R-:W-:Y:S02]  /*1080*/  UIADD3 UR5, UR5, 0x10000, URZ ;  /* 0x0001000005057890 */ /* 0x000fe4000fffe03f */
[----:B------:R-:W-:Y:S02]  /*1090*/  ULOP3.LUT UR4, UR4, 0x3fff, URZ, 0xc0, !UPT ;  /* 0x00003fff04047892 */ /* 0x000fe4000f8ec03f */
[----:B------:R-:W-:Y:S02]  /*10a0*/  USHF.R.U32.HI UR5, URZ, 0x4, UR5 ;  /* 0x000000043f057899 */ /* 0x000fe40008011605 */
[----:B------:R-:W-:Y:S02]  /*10b0*/  ULOP3.LUT UR4, UR4, 0x10000, URZ, 0xfc, !UPT ;  /* 0x0001000004047892 */ /* 0x000fe4000f8efc3f */
[----:B------:R-:W-:Y:S02]  /*10c0*/  ULOP3.LUT UR11, UR5, 0x3fff, URZ, 0xc0, !UPT ;  /* 0x00003fff050b7892 */ /* 0x000fe4000f8ec03f */
[----:B------:R-:W-:-:S02]  /*10d0*/  ULEA UR10, UR10, UR4, 0xb ;  /* 0x000000040a0a7291 */ /* 0x000fc4000f8e583f */
[----:B------:R-:W-:Y:S01]  /*10e0*/  ULOP3.LUT UR19, UR11, 0x10000, URZ, 0xfc, !UPT ;  /* 0x000100000b137892 */ /* 0x000fe2000f8efc3f */
[----:B------:R-:W-:Y:S01]  /*10f0*/  UMOV UR5, UR7 ;  /* 0x0000000700057c82 */ /* 0x000fe20008000000 */
[----:B------:R-:W-:-:S03]  /*1100*/  UIADD3 UR12, UR10, 0x6, URZ ;  /* 0x000000060a0c7890 */ /* 0x000fc6000fffe03f */
[----:B------:R-:W-:Y:S01]  /*1110*/  UMOV UR6, UR10 ;  /* 0x0000000a00067c82 */ /* 0x000fe20008000000 */
[----:B------:R-:W-:Y:S01]  /*1120*/  UIADD3 UR16, UR10, 0x200, URZ ;  /* 0x000002000a107890 */ /* 0x000fe2000fffe03f */
[----:B------:R-:W-:Y:S01]  /*1130*/  MOV R12, UR6 ;  /* 0x00000006000c7c02 */ /* 0x000fe20008000f00 */
[----:B------:R-:W-:Y:S01]  /*1140*/  UMOV UR4, UR6 ;  /* 0x0000000600047c82 */ /* 0x000fe20008000000 */
[----:B------:R-:W-:Y:S01]  /*1150*/  UMOV UR6, UR19 ;  /* 0x0000001300067c82 */ /* 0x000fe20008000000 */
[----:B------:R-:W-:Y:S01]  /*1160*/  UIADD3 UR20, UR10, 0x202, URZ ;  /* 0x000002020a147890 */ /* 0x000fe2000fffe03f */
[----:B------:R-:W-:Y:S01]  /*1170*/  HGMMA.64x64x16.F32 R24, gdesc[UR4], RZ, !UPT, gsb0 ;  /* 0x00e00000041879f0 */ /* 0x000fe2000c0008ff */
[----:B------:R-:W-:Y:S01]  /*1180*/  UIADD3 UR4, UR10, 0x2, URZ ;  /* 0x000000020a047890 */ /* 0x000fe2000fffe03f */
[----:B------:R-:W-:Y:S01]  /*1190*/  MOV R22, UR19 ;  /* 0x0000001300167c02 */ /* 0x000fe20008000f00 */
[----:B------:R-:W-:Y:S01]  /*11a0*/  UIADD3 UR6, UR19, 0x2, URZ ;  /* 0x0000000213067890 */ /* 0x000fe2000fffe03f */
[----:B------:R-:W-:Y:S01]  /*11b0*/  UMOV UR5, UR9 ;  /* 0x0000000900057c82 */ /* 0x000fe20008000000 */
[----:B------:R-:W-:Y:S01]  /*11c0*/  UMOV UR7, 0x40000040 ;  /* 0x4000004000077882 */ /* 0x000fe20000000000 */
[----:B------:R-:W-:-:S02]  /*11d0*/  UMOV UR9, 0x40000040 ;  /* 0x4000004000097882 */ /* 0x000fc40000000000 */
[----:B------:R-:W-:Y:S01]  /*11e0*/  UMOV UR8, UR4 ;  /* 0x0000000400087c82 */ /* 0x000fe20008000000 */
[----:B------:R-:W-:Y:S01]  /*11f0*/  UIADD3 UR24, UR10, 0x204, URZ ;  /* 0x000002040a187890 */ /* 0x000fe2000fffe03f */
[----:B------:R-:W-:Y:S01]  /*1200*/  MOV R14, UR8 ;  /* 0x00000008000e7c02 */ /* 0x000fe20008000f00 */
[----:B------:R-:W-:Y:S01]  /*1210*/  UMOV UR4, UR8 ;  /* 0x0000000800047c82 */ /* 0x000fe20008000000 */
[----:B------:R-:W-:Y:S02]  /*1220*/  UIADD3 UR8, UR10, 0x4, URZ ;  /* 0x000000040a087890 */ /* 0x000fe4000fffe03f */
[----:B------:R-:W-:Y:S02]  /*1230*/  UIADD3 UR28, UR10, 0x206, URZ ;  /* 0x000002060a1c7890 */ /* 0x000fe4000fffe03f */
[----:B------:R-:W-:Y:S02]  /*1240*/  UIADD3 UR32, UR10, 0x400, URZ ;  /* 0x000004000a207890 */ /* 0x000fe4000fffe03f */
[----:B------:R-:W-:-:S02]  /*1250*/  UIADD3 UR36, UR10, 0x402, URZ ;  /* 0x000004020a247890 */ /* 0x000fc4000fffe03f */
[----:B------:R-:W-:Y:S01]  /*1260*/  UIADD3 UR40, UR10, 0x404, URZ ;  /* 0x000004040a287890 */ /* 0x000fe2000fffe03f */
[----:B------:R-:W-:Y:S01]  /*1270*/  UMOV UR41, 0x40000040 ;  /* 0x4000004000297882 */ /* 0x000fe20000000000 */
        /* <DEDUP_REMOVED lines=8> */
[----:B------:R-:W-:Y:S01]  /*1300*/  ULOP3.LUT UR18, UR18, 0x8, URZ, 0xc, !UPT ;  /* 0x0000000812127892 */ /* 0x000fe2000f8e0c3f */
[----:B------:R-:W-:-:S02]  /*1310*/  WARPGROUP.DEPBAR.LE gsb0, 0x0 ;  /* 0x00008000000079c5 */ /* 0x000fc40000010000 */
[----:B------:R-:W-:-:S06]  /*1320*/  WARPGROUP.ARRIVE ;  /* 0x00000000000079c5 */ /* 0x000fcc0000000000 */
[----:B------:R-:W-:Y:S01]  /*1330*/  HGMMA.64x64x16.F32 R24, gdesc[UR4], R24, gsb0 ;  /* 0x00e00000041879f0 */ /* 0x000fe20008000818 */
[----:B------:R-:W-:Y:S01]  /*1340*/  UIADD3 UR6, UR19, 0x4, URZ ;  /* 0x0000000413067890 */ /* 0x000fe2000fffe03f */
[----:B------:R-:W-:Y:S01]  /*1350*/  UMOV UR4, UR8 ;  /* 0x0000000800047c82 */ /* 0x000fe20008000000 */
[----:B------:R-:W-:Y:S01]  /*1360*/  UMOV UR5, UR9 ;  /* 0x0000000900057c82 */ /* 0x000fe20008000000 */
[----:B------:R-:W-:Y:S01]  /*1370*/  UMOV UR7, 0x40000040 ;  /* 0x4000004000077882 */ /* 0x000fe20000000000 */
[----:B------:R-:W-:Y:S02]  /*1380*/  WARPGROUP.DEPBAR.LE gsb0, 0x0 ;  /* 0x00008000000079c5 */ /* 0x000fe40000010000 */
        /* <DEDUP_REMOVED lines=86> */
[----:B------:R-:W-:Y:S02]  /*18f0*/  UIADD3 UR4, UR10, 0x606, URZ ;  /* 0x000006060a047890 */ /* 0x000fe4000fffe03f */
[----:B------:R-:W-:Y:S01]  /*1900*/  UIADD3 UR6, UR19, 0x606, URZ ;  /* 0x0000060613067890 */ /* 0x000fe2000fffe03f */
[----:B------:R-:W-:Y:S01]  /*1910*/  UMOV UR5, 0x40000040 ;  /* 0x4000004000057882 */ /* 0x000fe20000000000 */
[----:B------:R-:W-:Y:S01]  /*1920*/  UMOV UR7, 0x40000040 ;  /* 0x4000004000077882 */ /* 0x000fe20000000000 */
[----:B------:R-:W-:Y:S02]  /*1930*/  WARPGROUP.DEPBAR.LE gsb0, 0x0 ;  /* 0x00008000000079c5 */ /* 0x000fe40000010000 */
[----:B------:R-:W-:-:S06]  /*1940*/  WARPGROUP.ARRIVE ;  /* 0x00000000000079c5 */ /* 0x000fcc0000000000 */
[----:B------:R-:W-:Y:S01]  /*1950*/  HGMMA.64x64x16.F32 R24, gdesc[UR4], R24, gsb0 ;  /* 0x00e00000041879f0 */ /* 0x000fe20008000818 */
[----:B------:R-:W-:Y:S01]  /*1960*/  ULDC UR6, c[0x0][0x604] ;  /* 0x0001810000067ab9 */ /* 0x000fe20000000800 */
[----:B------:R-:W-:Y:S01]  /*1970*/  ULDC UR7, c[0x0][0x604] ;  /* 0x0001810000077ab9 */ /* 0x000fe20000000800 */
[----:B------:R-:W-:Y:S02]  /*1980*/  WARPGROUP.DEPBAR.LE gsb0, 0x0 ;  /* 0x00008000000079c5 */ /* 0x000fe40000010000 */
[----:B-1----:R-:W-:-:S04]  /*1990*/  FMNMX R3, R24, R25, !PT ;  /* 0x0000001918037209 */ /* 0x002fc80007800000 */
[----:B------:R-:W-:-:S04]  /*19a0*/  FMNMX R0, R28, R3, !PT ;  /* 0x000000031c007209 */ /* 0x000fc80007800000 */
        /* <DEDUP_REMOVED lines=9> */
[----:B------:R-:W-:Y:S02]  /*1a40*/  FMNMX R0, R48, R3, !PT ;  /* 0x0000000330007209 */ /* 0x000fe40007800000 */
[----:B------:R-:W-:Y:S02]  /*1a50*/  FMNMX R3, R26, R27, !PT ;  /* 0x0000001b1a037209 */ /* 0x000fe40007800000 */
[----:B------:R-:W-:Y:S02]  /*1a60*/  FMNMX R5, R49, R0, !PT ;  /* 0x0000000031057209 */ /* 0x000fe40007800000 */
[----:B------:R-:W-:Y:S02]  /*1a70*/  FMNMX R0, R30, R3, !PT ;  /* 0x000000031e007209 */ /* 0x000fe40007800000 */
[----:B------:R-:W-:Y:S02]  /*1a80*/  FMNMX R4, R52, R5, !PT ;  /* 0x0000000534047209 */ /* 0x000fe40007800000 */
[----:B------:R-:W-:-:S02]  /*1a90*/  FMNMX R3, R31, R0, !PT ;  /* 0x000000001f037209 */ /* 0x000fc40007800000 */
[----:B------:R-:W-:Y:S02]  /*1aa0*/  FMNMX R4, R53, R4, !PT ;  /* 0x0000000435047209 */ /* 0x000fe40007800000 */
[----:B------:R-:W-:-:S03]  /*1ab0*/  FMNMX R0, R34, R3, !PT ;  /* 0x0000000322007209 */ /* 0x000fc60007800000 */
[----:B------:R-:W1:Y:S01]  /*1ac0*/  SHFL.BFLY PT, R5, R4, 0x1, 0x1f ;  /* 0x0c201f0004057f89 */ /* 0x000e6200000e0000 */
[----:B------:R-:W-:-:S04]  /*1ad0*/  FMNMX R3, R35, R0, !PT ;  /* 0x0000000023037209 */ /* 0x000fc80007800000 */
[----:B------:R-:W-:-:S04]  /*1ae0*/  FMNMX R0, R38, R3, !PT ;  /* 0x0000000326007209 */ /* 0x000fc80007800000 */
[----:B------:R-:W-:-:S04]  /*1af0*/  FMNMX R3, R39, R0, !PT ;  /* 0x0000000027037209 */ /* 0x000fc80007800000 */
[----:B------:R-:W-:-:S04]  /*1b00*/  FMNMX R0, R42, R3, !PT ;  /* 0x000000032a007209 */ /* 0x000fc80007800000 */
[----:B------:R-:W-:-:S04]  /*1b10*/  FMNMX R3, R43, R0, !PT ;  /* 0x000000002b037209 */ /* 0x000fc80007800000 */
[----:B------:R-:W-:Y:S02]  /*1b20*/  FMNMX R0, R46, R3, !PT ;  /* 0x000000032e007209 */ /* 0x000fe40007800000 */
[----:B-1----:R-:W-:Y:S02]  /*1b30*/  FMNMX R6, R4, R5, !PT ;  /* 0x0000000504067209 */ /* 0x002fe40007800000 */
[----:B------:R-:W-:-:S03]  /*1b40*/  FMNMX R3, R47, R0, !PT ;  /* 0x000000002f037209 */ /* 0x000fc60007800000 */
[----:B------:R-:W1:Y:S01]  /*1b50*/  SHFL.BFLY PT, R5, R6, 0x2, 0x1f ;  /* 0x0c401f0006057f89 */ /* 0x000e6200000e0000 */
[----:B------:R-:W-:-:S04]  /*1b60*/  FMNMX R0, R50, R3, !PT ;  /* 0x0000000332007209 */ /* 0x000fc80007800000 */
[----:B------:R-:W-:-:S04]  /*1b70*/  FMNMX R3, R51, R0, !PT ;  /* 0x0000000033037209 */ /* 0x000fc80007800000 */
[----:B------:R-:W-:-:S04]  /*1b80*/  FMNMX R0, R54, R3, !PT ;  /* 0x0000000336007209 */ /* 0x000fc80007800000 */
[----:B------:R-:W-:-:S05]  /*1b90*/  FMNMX R0, R55, R0, !PT ;  /* 0x0000000037007209 */ /* 0x000fca0007800000 */
[----:B------:R-:W2:Y:S01]  /*1ba0*/  SHFL.BFLY PT, R3, R0, 0x1, 0x1f ;  /* 0x0c201f0000037f89 */ /* 0x000ea200000e0000 */
[----:B-1----:R-:W-:-:S04]  /*1bb0*/  FMNMX R5, R6, R5, !PT ;  /* 0x0000000506057209 */ /* 0x002fc80007800000 */
[----:B------:R-:W-:-:S04]  /*1bc0*/  FSETP.NEU.AND P1, PT, R5, -INF , PT ;  /* 0xff8000000500780b */ /* 0x000fc80003f2d000 */
[----:B------:R-:W-:-:S05]  /*1bd0*/  FSEL R4, R5, RZ, P1 ;  /* 0x000000ff05047208 */ /* 0x000fca0000800000 */
[----:B------:R-:W-:Y:S01]  /*1be0*/  FMUL R7, R4, UR6 ;  /* 0x0000000604077c20 */ /* 0x000fe20008400000 */
[----:B------:R-:W-:-:S03]  /*1bf0*/  ULDC UR6, c[0x0][0x604] ;  /* 0x0001810000067ab9 */ /* 0x000fc60000000800 */
[--C-:B------:R-:W-:Y:S01]  /*1c00*/  FFMA R24, R24, UR6, -R7.reuse ;  /* 0x0000000618187c23 */ /* 0x100fe20008000807 */
[----:B------:R-:W-:Y:S01]  /*1c10*/  ULDC UR6, c[0x0][0x604] ;  /* 0x0001810000067ab9 */ /* 0x000fe20000000800 */
[----:B--2---:R-:W-:Y:S01]  /*1c20*/  FMNMX R3, R0, R3, !PT ;  /* 0x0000000300037209 */ /* 0x004fe20007800000 */
[--C-:B------:R-:W-:Y:S01]  /*1c30*/  FFMA R25, R25, UR6, -R7.reuse ;  /* 0x0000000619197c23 */ /* 0x100fe20008000807 */
[----:B------:R-:W-:Y:S01]  /*1c40*/  ULDC UR6, c[0x0][0x604] ;  /* 0x0001810000067ab9 */ /* 0x000fe20000000800 */
[----:B------:R-:W-:Y:S01]  /*1c50*/  FSETP.GEU.AND P6, PT, R24, -126, PT ;  /* 0xc2fc00001800780b */ /* 0x000fe20003fce000 */
[--C-:B------:R-:W-:Y:S01]  /*1c60*/  FFMA R28, R28, UR6, -R7.reuse ;  /* 0x000000061c1c7c23 */ /* 0x100fe20008000807 */
[----:B------:R-:W1:Y:S01]  /*1c70*/  SHFL.BFLY PT, R4, R3, 0x2, 0x1f ;  /* 0x0c401f0003047f89 */ /* 0x000e6200000e0000 */
[----:B------:R-:W-:Y:S01]  /*1c80*/  FSETP.GEU.AND P5, PT, R25, -126, PT ;  /* 0xc2fc00001900780b */ /* 0x000fe20003fae000 */
[----:B------:R-:W-:Y:S02]  /*1c90*/  ULDC UR6, c[0x0][0x604] ;  /* 0x0001810000067ab9 */ /* 0x000fe40000000800 */
[----:B------:R-:W-:Y:S01]  /*1ca0*/  FSETP.GEU.AND P1, PT, R28, -126, PT ;  /* 0xc2fc00001c00780b */ /* 0x000fe20003f2e000 */
[----:B------:R-:W-:Y:S01]  /*1cb0*/  FFMA R29, R29, UR6, -R7 ;  /* 0x000000061d1d7c23 */ /* 0x000fe20008000807 */
[----:B------:R-:W-:-:S02]  /*1cc0*/  ULDC UR6, c[0x0][0x604] ;  /* 0x0001810000067ab9 */ /* 0x000fc40000000800 */
[--C-:B------:R-:W-:Y:S01]  /*1cd0*/  FFMA R32, R32, UR6, -R7.reuse ;  /* 0x0000000620207c23 */ /* 0x100fe20008000807 */
[----:B------:R-:W-:Y:S01]  /*1ce0*/  ULDC UR6, c[0x0][0x604] ;  /* 0x0001810000067ab9 */ /* 0x000fe20000000800 */
[----:B------:R-:W-:Y:S01]  /*1cf0*/  FSETP.GEU.AND P2, PT, R29, -126, PT ;  /* 0xc2fc00001d00780b */ /* 0x000fe20003f4e000 */
[--C-:B------:R-:W-:Y:S01]  /*1d00*/  FFMA R33, R33, UR6, -R7.reuse ;  /* 0x0000000621217c23 */ /* 0x100fe20008000807 */
[----:B------:R-:W-:Y:S01]  /*1d10*/  ULDC UR6, c[0x0][0x604] ;  /* 0x0001810000067ab9 */ /* 0x000fe20000000800 */
[----:B------:R-:W-:Y:S01]  /*1d20*/  FSETP.GEU.AND P3, PT, R32, -126, PT ;  /* 0xc2fc00002000780b */ /* 0x000fe20003f6e000 */
[----:B------:R-:W-:Y:S01]  /*1d30*/  @!P5 FMUL R25, R25, 0.5 ;  /* 0x3f0000001919d820 */ /* 0x000fe20000400000 */
[--C-:B------:R-:W-:Y:S01]  /*1d40*/  FFMA R36, R36, UR6, -R7.reuse ;  /* 0x0000000624247c23 */ /* 0x100fe20008000807 */
[----:B------:R-:W-:Y:S01]  /*1d50*/  ULDC UR6, c[0x0][0x604] ;  /* 0x0001810000067ab9 */ /* 0x000fe20000000800 */
[----:B------:R-:W-:Y:S01]  /*1d60*/  @!P1 FMUL R28, R28, 0.5 ;  /* 0x3f0000001c1c9820 */ /* 0x000fe20000400000 */
[--C-:B------:R-:W-:Y:S01]  /*1d70*/  FFMA R37, R37, UR6, -R7.reuse ;  /* 0x0000000625257c23 */ /* 0x100fe20008000807 */
[----:B------:R-:W-:Y:S01]  /*1d80*/  ULDC UR6, c[0x0][0x604] ;  /* 0x0001810000067ab9 */ /* 0x000fe20000000800 */
[----:B------:R-:W2:Y:S01]  /*1d90*/  MUFU.EX2 R25, R25 ;  /* 0x0000001900197308 */ /* 0x000ea20000000800 */
[--C-:B------:R-:W-:Y:S01]  /*1da0*/  FFMA R40, R40, UR6, -R7.reuse ;  /* 0x0000000628287c23 */ /* 0x100fe20008000807 */
[----:B------:R-:W-:Y:S01]  /*1db0*/  @!P6 FMUL R24, R24, 0.5 ;  /* 0x3f0000001818e820 */ /* 0x000fe20000400000 */
[----:B------:R-:W-:Y:S01]  /*1dc0*/  @!P2 FMUL R29, R29, 0.5 ;  /* 0x3f0000001d1da820 */ /* 0x000fe20000400000 */
[----:B-1----:R-:W-:Y:S01]  /*1dd0*/  FMNMX R4, R3, R4, !PT ;  /* 0x0000000403047209 */ /* 0x002fe20007800000 */
[----:B------:R-:W-:Y:S01]  /*1de0*/  ULDC UR6, c[0x0][0x604] ;  /* 0x0001810000067ab9 */ /* 0x000fe20000000800 */
[----:B------:R-:W-:Y:S01]  /*1df0*/  @!P3 FMUL R32, R32, 0.5 ;  /* 0x3f0000002020b820 */ /* 0x000fe20000400000 */
[----:B------:R-:W-:Y:S01]  /*1e00*/  FFMA R41, R41, UR6, -R7 ;  /* 0x0000000629297c23 */ /* 0x000fe20008000807 */
[----:B------:R-:W1:Y:S01]  /*1e10*/  MUFU.EX2 R154, R28 ;  /* 0x0000001c009a7308 */ /* 0x000e620000000800 */
[----:B------:R-:W-:Y:S01]  /*1e20*/  FSETP.NEU.AND P4, PT, R4, -INF , PT ;  /* 0xff8000000400780b */ /* 0x000fe20003f8d000 */
[----:B------:R-:W-:-:S02]  /*1e30*/  ULDC UR6, c[0x0][0x604] ;  /* 0x0001810000067ab9 */ /* 0x000fc40000000800 */
[--C-:B------:R-:W-:Y:S01]  /*1e40*/  FFMA R44, R44, UR6, -R7.reuse ;  /* 0x000000062c2c7c23 */ /* 0x100fe20008000807 */
[----:B------:R-:W-:Y:S01]  /*1e50*/  FSEL R0, R4, RZ, P4 ;  /* 0x000000ff04007208 */ /* 0x000fe20002000000 */
[----:B------:R-:W-:Y:S01]  /*1e60*/  ULDC UR6, c[0x0][0x604] ;  /* 0x0001810000067ab9 */ /* 0x000fe20000000800 */
[----:B------:R-:W-:Y:S01]  /*1e70*/  FSETP.GEU.AND P4, PT, R33, -126, PT ;  /* 0xc2fc00002100780b */ /* 0x000fe20003f8e000 */
[----:B------:R-:W3:Y:S01]  /*1e80*/  MUFU.EX2 R152, R24 ;  /* 0x0000001800987308 */ /* 0x000ee20000000800 */
[----:B--2---:R-:W-:Y:S01]  /*1e90*/  @!P5 FMUL R25, R25, R25 ;  /* 0x000000191919d220 */ /* 0x004fe20000400000 */
[----:B------:R-:W-:Y:S01]  /*1ea0*/  FSETP.GEU.AND P5, PT, R37, -126, PT ;  /* 0xc2fc00002500780b */ /* 0x000fe20003fae000 */
[--C-:B------:R-:W-:Y:S01]  /*1eb0*/  FFMA R45, R45, UR6, -R7.reuse ;  /* 0x000000062d2d7c23 */ /* 0x100fe20008000807 */
[----:B------:R-:W-:Y:S02]  /*1ec0*/  ULDC UR6, c[0x0][0x604] ;  /* 0x0001810000067ab9 */ /* 0x000fe40000000800 */
[--C-:B------:R-:W-:Y:S01]  /*1ed0*/  FFMA R48, R48, UR6, -R7.reuse ;  /* 0x0000000630307c23 */ /* 0x100fe20008000807 */
[----:B------:R-:W-:Y:S01]  /*1ee0*/  ULDC UR6, c[0x0][0x604] ;  /* 0x0001810000067ab9 */ /* 0x000fe20000000800 */
[----:B------:R-:W2:Y:S01]  /*1ef0*/  MUFU.EX2 R29, R29 ;  /* 0x0000001d001d7308 */ /* 0x000ea20000000800 */
[----:B-1----:R-:W-:Y:S01]  /*1f00*/  @!P1 FMUL R154, R154, R154 ;  /* 0x0000009a9a9a9220 */ /* 0x002fe20000400000 */
[----:B------:R-:W-:Y:S01]  /*1f10*/  FSETP.GEU.AND P1, PT, R40, -126, PT ;  /* 0xc2fc00002800780b */ /* 0x000fe20003f2e000 */
[----:B------:R-:W-:Y:S01]  /*1f20*/  FFMA R49, R49, UR6, -R7 ;  /* 0x0000000631317c23 */ /* 0x000fe20008000807 */
[----:B------:R-:W-:Y:S01]  /*1f30*/  @!P4 FMUL R33, R33, 0.5 ;  /* 0x3f0000002121c820 */ /* 0x000fe20000400000 */
[----:B------:R-:W-:-:S02]  /*1f40*/  ULDC UR6, c[0x0][0x604] ;  /* 0x0001810000067ab9 */ /* 0x000fc40000000800 */
[----:B------:R-:W-:Y:S01]  /*1f50*/  @!P5 FMUL R37, R37, 0.5 ;  /* 0x3f0000002525d820 */ /* 0x000fe20000400000 */
[----:B------:R-:W1:Y:S01]  /*1f60*/  MUFU.EX2 R156, R32 ;  /* 0x00000020009c7308 */ /* 0x000e620000000800 */
[--C-:B------:R-:W-:Y:S01]  /*1f70*/  FFMA R52, R52, UR6, -R7.reuse ;  /* 0x0000000634347c23 */ /* 0x100fe20008000807 */
[----:B---3--:R-:W-:Y:S01]  /*1f80*/  @!P6 FMUL R152, R152, R152 ;  /* 0x000000989898e220 */ /* 0x008fe20000400000 */
[----:B------:R-:W-:Y:S01]  /*1f90*/  FSETP.GEU.AND P6, PT, R36, -126, PT ;  /* 0xc2fc00002400780b */ /* 0x000fe20003fce000 */
[----:B------:R-:W-:Y:S02]  /*1fa0*/  ULDC UR6, c[0x0][0x604] ;  /* 0x0001810000067ab9 */ /* 0x000fe40000000800 */
[----:B------:R-:W-:Y:S01]  /*1fb0*/  FFMA R53, R53, UR6, -R7 ;  /* 0x0000000635357c23 */ /* 0x000fe20008000807 */
[----:B------:R-:W-:Y:S01]  /*1fc0*/  @!P1 FMUL R40, R40, 0.5 ;  /* 0x3f00000028289820 */ /* 0x000fe20000400000 */
[----:B------:R-:W3:Y:S01]  /*1fd0*/  MUFU.EX2 R33, R33 ;  /* 0x0000002100217308 */ /* 0x000ee20000000800 */
[----:B--2---:R-:W-:Y:S01]  /*1fe0*/  @!P2 FMUL R29, R29, R29 ;  /* 0x0000001d1d1da220 */ /* 0x004fe20000400000 */
[----:B------:R-:W-:Y:S01]  /*1ff0*/  FSETP.GEU.AND P2, PT, R41, -126, PT ;  /* 0xc2fc00002900780b */ /* 0x000fe20003f4e000 */
[----:B------:R-:W-:-:S02]  /*2000*/  ULDC UR6, c[0x0][0x604] ;  /* 0x0001810000067ab9 */ /* 0x000fc40000000800 */
[----:B------:R-:W-:Y:S01]  /*2010*/  FMUL R0, R0, UR6 ;  /* 0x0000000600007c20 */ /* 0x000fe20008400000 */
[----:B------:R-:W-:Y:S02]  /*2020*/  ULDC UR6, c[0x0][0x604] ;  /* 0x0001810000067ab9 */ /* 0x000fe40000000800 */
[----:B------:R-:W2:Y:S01]  /*2030*/  MUFU.EX2 R37, R37 ;  /* 0x0000002500257308 */ /* 0x000ea20000000800 */
[----:B-1----:R-:W-:Y:S01]  /*2040*/  @!P3 FMUL R156, R156, R156 ;  /* 0x0000009c9c9cb220 */ /* 0x002fe20000400000 */
[----:B------:R-:W-:Y:S01]  /*2050*/  FSETP.GEU.AND P3, PT, R44, -126, PT ;  /* 0xc2fc00002c00780b */ /* 0x000fe20003f6e000 */
[----:B------:R-:W-:Y:S01]  /*2060*/  @!P6 FMUL R36, R36, 0.5 ;  /* 0x3f0000002424e820 */ /* 0x000fe20000400000 */
[--C-:B------:R-:W-:Y:S01]  /*2070*/  FFMA R26, R26, UR6, -R0.reuse ;  /* 0x000000061a1a7c23 */ /* 0x100fe20008000800 */
[----:B------:R-:W-:Y:S01]  /*2080*/  ULDC UR6, c[0x0][0x604] ;  /* 0x0001810000067ab9 */ /* 0x000fe20000000800 */
[--C-:B------:R-:W-:Y:S01]  /*2090*/  FFMA R55, R55, UR7, -R0.reuse ;  /* 0x0000000737377c23 */ /* 0x100fe20008000800 */
[----:B------:R-:W-:Y:S01]  /*20a0*/  @!P2 FMUL R41, R41, 0.5 ;  /* 0x3f0000002929a820 */ /* 0x000fe20000400000 */
[----:B------:R-:W1:Y:S01]  /*20b0*/  MUFU.EX2 R9, R40 ;  /* 0x0000002800097308 */ /* 0x000e620000000800 */
[----:B---3--:R-:W-:Y:S01]  /*20c0*/  @!P4 FMUL R33, R33, R33 ;  /* 0x000000212121c220 */ /* 0x008fe20000400000 */
[----:B------:R-:W-:Y:S01]  /*20d0*/  FSETP.GEU.AND P4, PT, R45, -126, PT ;  /* 0xc2fc00002d00780b */ /* 0x000fe20003f8e000 */
[----:B------:R-:W-:Y:S01]  /*20e0*/  FFMA R27, R27, UR6, -R0 ;  /* 0x000000061b1b7c23 */ /* 0x000fe20008000800 */
[----:B------:R-:W-:-:S02]  /*20f0*/  ULDC UR6, c[0x0][0x604] ;  /* 0x0001810000067ab9 */ /* 0x000fc40000000800 */
[--C-:B------:R-:W-:Y:S01]  /*2100*/  FFMA R30, R30, UR6, -R0.reuse ;  /* 0x000000061e1e7c23 */ /* 0x100fe20008000800 */
[----:B------:R-:W-:Y:S01]  /*2110*/  @!P3 FMUL R44, R44, 0.5 ;  /* 0x3f0000002c2cb820 */ /* 0x000fe20000400000 */
[----:B------:R-:W3:Y:S01]  /*2120*/  MUFU.EX2 R158, R36 ;  /* 0x00000024009e7308 */ /* 0x000ee20000000800 */
[----:B--2---:R-:W-:Y:S01]  /*2130*/  @!P5 FMUL R37, R37, R37 ;  /* 0x000000252525d220 */ /* 0x004fe20000400000 */
[----:B------:R-:W-:Y:S01]  /*2140*/  FSETP.GEU.AND P5, PT, R49, -126, PT ;  /* 0xc2fc00003100780b */ /* 0x000fe20003fae000 */
[----:B------:R-:W-:Y:S02]  /*2150*/  ULDC UR6, c[0x0][0x604] ;  /* 0x0001810000067ab9 */ /* 0x000fe40000000800 */
[--C-:B------:R-:W-:Y:S01]  /*2160*/  FFMA R31, R31, UR6, -R0.reuse ;  /* 0x000000061f1f7c23 */ /* 0x100fe20008000800 */
[----:B------:R-:W-:Y:S01]  /*2170*/  ULDC UR6, c[0x0][0x604] ;  /* 0x0001810000067ab9 */ /* 0x000fe20000000800 */
[----:B------:R-:W-:Y:S01]  /*2180*/  @!P4 FMUL R45, R45, 0.5 ;  /* 0x3f0000002d2dc820 */ /* 0x000fe20000400000 */
[----:B------:R-:W2:Y:S01]  /*2190*/  MUFU.EX2 R160, R41 ;  /* 0x0000002900a07308 */ /* 0x000ea20000000800 */
[----:B-1----:R-:W-:Y:S01]  /*21a0*/  @!P1 FMUL R9, R9, R9 ;  /* 0x0000000909099220 */ /* 0x002fe20000400000 */
[----:B------:R-:W-:Y:S01]  /*21b0*/  FSETP.GEU.AND P1, PT, R52, -126, PT ;  /* 0xc2fc00003400780b */ /* 0x000fe20003f2e000 */
[--C-:B------:R-:W-:Y:S01]  /*21c0*/  FFMA R34, R34, UR6, -R0.reuse ;  /* 0x0000000622227c23 */ /* 0x100fe20008000800 */
[----:B------:R-:W-:Y:S01]  /*21d0*/  ULDC UR6, c[0x0][0x604] ;  /* 0x0001810000067ab9 */ /* 0x000fe20000000800 */
[----:B------:R-:W-:Y:S01]  /*21e0*/  FADD R3, R152, R9 ;  /* 0x0000000998037221 */ /* 0x000fe20000000000 */
[--C-:B------:R-:W-:Y:S01]  /*21f0*/  FFMA R35, R35, UR6, -R0.reuse ;  /* 0x0000000623237c23 */ /* 0x100fe20008000800 */
[----:B------:R-:W-:Y:S01]  /*2200*/  @!P5 FMUL R49, R49, 0.5 ;  /* 0x3f0000003131d820 */ /* 0x000fe20000400000 */
[----:B------:R-:W1:Y:S01]  /*2210*/  MUFU.EX2 R162, R45 ;  /* 0x0000002d00a27308 */ /* 0x000e620000000800 */
[----:B---3--:R-:W-:Y:S01]  /*2220*/  @!P6 FMUL R158, R158, R158 ;  /* 0x0000009e9e9ee220 */ /* 0x008fe20000400000 */
[----:B------:R-:W-:Y:S01]  /*2230*/  FSETP.GEU.AND P6, PT, R48, -126, PT ;  /* 0xc2fc00003000780b */ /* 0x000fe20003fce000 */
[----:B------:R-:W-:Y:S01]  /*2240*/  ULDC UR6, c[0x0][0x604] ;  /* 0x0001810000067ab9 */ /* 0x000fe20000000800 */
[----:B------:R-:W-:Y:S01]  /*2250*/  F2FP.F16.F32.PACK_AB R152, R25, R152 ;  /* 0x000000981998723e */ /* 0x000fe200000000ff */
[--C-:B------:R-:W-:Y:S01]  /*2260*/  FFMA R38, R38, UR6, -R0.reuse ;  /* 0x0000000626267c23 */ /* 0x100fe20008000800 */
[----:B------:R-:W-:Y:S01]  /*2270*/  ULDC UR6, c[0x0][0x604] ;  /* 0x0001810000067ab9 */ /* 0x000fe20000000800 */
[----:B------:R-:W-:Y:S01]  /*2280*/  @!P1 FMUL R52, R52, 0.5 ;  /* 0x3f00000034349820 */ /* 0x000fe20000400000 */
[----:B------:R-:W3:Y:S01]  /*2290*/  MUFU.EX2 R11, R44 ;  /* 0x0000002c000b7308 */ /* 0x000ee20000000800 */
[----:B--2---:R-:W-:Y:S01]  /*22a0*/  @!P2 FMUL R160, R160, R160 ;  /* 0x000000a0a0a0a220 */ /* 0x004fe20000400000 */
[----:B------:R-:W-:Y:S01]  /*22b0*/  FSETP.GEU.AND P2, PT, R53, -126, PT ;  /* 0xc2fc00003500780b */ /* 0x000fe20003f4e000 */
[----:B------:R-:W-:Y:S01]  /*22c0*/  FFMA R39, R39, UR6, -R0 ;  /* 0x0000000627277c23 */ /* 0x000fe20008000800 */
[----:B------:R-:W-:-:S02]  /*22d0*/  ULDC UR6, c[0x0][0x604] ;  /* 0x0001810000067ab9 */ /* 0x000fc40000000800 */
[--C-:B------:R-:W-:Y:S01]  /*22e0*/  FFMA R42, R42, UR6, -R0.reuse ;  /* 0x000000062a2a7c23 */ /* 0x100fe20008000800 */
[----:B------:R-:W-:Y:S01]  /*22f0*/  @!P6 FMUL R48, R48, 0.5 ;  /* 0x3f0000003030e820 */ /* 0x000fe20000400000 */
[----:B------:R-:W2:Y:S01]  /*2300*/  MUFU.EX2 R164, R49 ;  /* 0x0000003100a47308 */ /* 0x000ea20000000800 */
[----:B-1----:R-:W-:Y:S01]  /*2310*/  @!P4 FMUL R162, R162, R162 ;  /* 0x000000a2a2a2c220 */ /* 0x002fe20000400000 */
[----:B------:R-:W-:Y:S01]  /*2320*/  FSETP.GEU.AND P4, PT, R27, -126, PT ;  /* 0xc2fc00001b00780b */ /* 0x000fe20003f8e000 */
[----:B------:R-:W-:Y:S02]  /*2330*/  ULDC UR6, c[0x0][0x604] ;  /* 0x0001810000067ab9 */ /* 0x000fe40000000800 */
[--C-:B------:R-:W-:Y:S01]  /*2340*/  FFMA R43, R43, UR6, -R0.reuse ;  /* 0x000000062b2b7c23 */ /* 0x100fe20008000800 */
[----:B------:R-:W-:Y:S01]  /*2350*/  ULDC UR6, c[0x0][0x604] ;  /* 0x0001810000067ab9 */ /* 0x000fe20000000800 */
[----:B------:R-:W-:Y:S01]  /*2360*/  @!P2 FMUL R53, R53, 0.5 ;  /* 0x3f0000003535a820 */ /* 0x000fe20000400000 */
[----:B------:R-:W1:Y:S01]  /*2370*/  MUFU.EX2 R17, R52 ;  /* 0x0000003400117308 */ /* 0x000e620000000800 */
[----:B---3--:R-:W-:Y:S01]  /*2380*/  @!P3 FMUL R11, R11, R11 ;  /* 0x0000000b0b0bb220 */ /* 0x008fe20000400000 */
[----:B------:R-:W-:Y:S01]  /*2390*/  FSETP.GEU.AND P3, PT, R26, -126, PT ;  /* 0xc2fc00001a00780b */ /* 0x000fe20003f6e000 */
[--C-:B------:R-:W-:Y:S01]  /*23a0*/  FFMA R51, R51, UR6, -R0.reuse ;  /* 0x0000000633337c23 */ /* 0x100fe20008000800 */
[----:B------:R-:W-:Y:S01]  /*23b0*/  ULDC UR6, c[0x0][0x604] ;  /* 0x0001810000067ab9 */ /* 0x000fe20000000800 */
[----:B------:R-:W-:Y:S01]  /*23c0*/  FADD R19, R154, R11 ;  /* 0x0000000b9a137221 */ /* 0x000fe20000000000 */
[----:B------:R-:W-:Y:S01]  /*23d0*/  FFMA R46, R46, UR6, -R0 ;  /* 0x000000062e2e7c23 */ /* 0x000fe20008000800 */
[----:B------:R-:W-:Y:S01]  /*23e0*/  @!P4 FMUL R27, R27, 0.5 ;  /* 0x3f0000001b1bc820 */ /* 0x000fe20000400000 */
[----:B------:R-:W3:Y:S01]  /*23f0*/  MUFU.EX2 R7, R48 ;  /* 0x0000003000077308 */ /* 0x000ee20000000800 */
[----:B--2---:R-:W-:Y:S01]  /*2400*/  @!P5 FMUL R164, R164, R164 ;  /* 0x000000a4a4a4d220 */ /* 0x004fe20000400000 */
[----:B------:R-:W-:Y:S01]  /*2410*/  FSETP.GEU.AND P5, PT, R31, -126, PT ;  /* 0xc2fc00001f00780b */ /* 0x000fe20003fae000 */
[----:B------:R-:W-:Y:S01]  /*2420*/  ULDC UR6, c[0x0][0x604] ;  /* 0x0001810000067ab9 */ /* 0x000fe20000000800 */
[----:B------:R-:W-:Y:S01]  /*2430*/  FADD R21, R29, R162 ;  /* 0x000000a21d157221 */ /* 0x000fe20000000000 */
        /* <DEDUP_REMOVED lines=8> */
[----:B------:R-:W-:Y:S01]  /*24c0*/  F2FP.F16.F32.PACK_AB R154, R29, R154 ;  /* 0x0000009a1d9a723e */ /* 0x000fe200000000ff */
[----:B------:R-:W-:Y:S01]  /*24d0*/  FFMA R0, R54, UR6, -R0 ;  /* 0x0000000636007c23 */ /* 0x000fe20008000800 */
[----:B------:R-:W-:Y:S01]  /*24e0*/  @!P5 FMUL R31, R31, 0.5 ;  /* 0x3f0000001f1fd820 */ /* 0x000fe20000400000 */
[----:B------:R-:W1:Y:S01]  /*24f0*/  MUFU.EX2 R6, R27 ;  /* 0x0000001b00067308 */ /* 0x000e620000000800 */
[----:B---3--:R-:W-:Y:S01]  /*2500*/  @!P6 FMUL R7, R7, R7 ;  /* 0x000000070707e220 */ /* 0x008fe20000400000 */
[----:B------:R-:W-:-:S02]  /*2510*/  FSETP.GEU.AND P6, PT, R30, -126, PT ;  /* 0xc2fc00001e00780b */ /* 0x000fc40003fce000 */
[----:B------:R-:W-:Y:S01]  /*2520*/  F2FP.F16.F32.PACK_AB R162, R162, R11 ;  /* 0x0000000ba2a2723e */ /* 0x000fe200000000ff */
[----:B------:R-:W-:Y:S01]  /*2530*/  FADD R24, R156, R7 ;  /* 0x000000079c187221 */ /* 0x000fe20000000000 */
[----:B------:R-:W-:Y:S01]  /*2540*/  F2FP.F16.F32.PACK_AB R156, R33, R156 ;  /* 0x0000009c219c723e */ /* 0x000fe200000000ff */
[----:B------:R-:W-:Y:S01]  /*2550*/  @!P1 FMUL R34, R34, 0.5 ;  /* 0x3f00000022229820 */ /* 0x000fe20000400000 */
[----:B------:R3:W4:Y:S01]  /*2560*/  MUFU.EX2 R153, R26 ;  /* 0x0000001a00997308 */ /* 0x0007220000000800 */
[----:B--2---:R-:W-:Y:S01]  /*2570*/  @!P2 FMUL R166, R166, R166 ;  /* 0x000000a6a6a6a220 */ /* 0x004fe20000400000 */
[----:B------:R-:W-:Y:S01]  /*2580*/  FSETP.GEU.AND P2, PT, R35, -126, PT ;  /* 0xc2fc00002300780b */ /* 0x000fe20003f4e000 */
[----:B------:R-:W-:Y:S01]  /*2590*/  FADD R23, R3, R24 ;  /* 0x0000001803177221 */ /* 0x000fe20000000000 */
[----:B------:R-:W-:Y:S01]  /*25a0*/  FADD R3, R25, R160 ;  /* 0x000000a019037221 */ /* 0x000fe20000000000 */
[----:B------:R-:W-:Y:S01]  /*25b0*/  FADD R24, R33, R164 ;  /* 0x000000a421187221 */ /* 0x000fe20000000000 */
[----:B------:R-:W-:Y:S01]  /*25c0*/  FADD R28, R37, R166 ;  /* 0x000000a6251c7221 */ /* 0x000fe20000000000 */
[----:B------:R-:W-:Y:S01]  /*25d0*/  @!P6 FMUL R30, R30, 0.5 ;  /* 0x3f0000001e1ee820 */ /* 0x000fe20000400000 */
[----:B------:R-:W2:Y:S01]  /*25e0*/  MUFU.EX2 R10, R31 ;  /* 0x0000001f000a7308 */ /* 0x000ea20000000800 */
[----:B-1----:R-:W-:Y:S01]  /*25f0*/  @!P4 FMUL R6, R6, R6 ;  /* 0x000000060606c220 */ /* 0x002fe20000400000 */
[----:B------:R-:W-:Y:S01]  /*2600*/  FSETP.GEU.AND P4, PT, R39, -126, PT ;  /* 0xc2fc00002700780b */ /* 0x000fe20003f8e000 */
[----:B---3--:R-:W-:Y:S01]  /*2610*/  FADD R26, R158, R17 ;  /* 0x000000119e1a7221 */ /* 0x008fe20000000000 */
[----:B------:R-:W-:Y:S01]  /*2620*/  FADD R3, R3, R24 ;  /* 0x0000001803037221 */ /* 0x000fe20000000000 */
[----:B------:R-:W-:Y:S01]  /*2630*/  FADD R28, R21, R28 ;  /* 0x0000001c151c7221 */ /* 0x000fe20000000000 */
[----:B------:R-:W-:Y:S01]  /*2640*/  F2FP.F16.F32.PACK_AB R158, R37, R158 ;  /* 0x0000009e259e723e */ /* 0x000fe200000000ff */
[----:B------:R-:W-:Y:S01]  /*2650*/  @!P2 FMUL R35, R35, 0.5 ;  /* 0x3f0000002323a820 */ /* 0x000fe20000400000 */
[----:B------:R-:W1:Y:S01]  /*2660*/  MUFU.EX2 R157, R34 ;  /* 0x00000022009d7308 */ /* 0x000e620000000800 */
[----:B----4-:R-:W-:Y:S01]  /*2670*/  @!P3 FMUL R153, R153, R153 ;  /* 0x000000999999b220 */ /* 0x010fe20000400000 */
[----:B------:R-:W-:Y:S01]  /*2680*/  FSETP.GEU.AND P3, PT, R38, -126, PT ;  /* 0xc2fc00002600780b */ /* 0x000fe20003f6e000 */
[----:B------:R-:W-:Y:S01]  /*2690*/  FADD R26, R19, R26 ;  /* 0x0000001a131a7221 */ /* 0x000fe20000000000 */
[----:B------:R-:W-:Y:S01]  /*26a0*/  FADD R28, R3, R28 ;  /* 0x0000001c031c7221 */ /* 0x000fe20000000000 */
[----:B------:R-:W-:-:S02]  /*26b0*/  MOV R3, UR18 ;  /* 0x0000001200037c02 */ /* 0x000fc40008000f00 */
[----:B------:R-:W-:Y:S01]  /*26c0*/  @!P4 FMUL R39, R39, 0.5 ;  /* 0x3f0000002727c820 */ /* 0x000fe20000400000 */
[----:B------:R-:W3:Y:S01]  /*26d0*/  MUFU.EX2 R155, R30 ;  /* 0x0000001e009b7308 */ /* 0x000ee20000000800 */
[----:B--2---:R-:W-:Y:S01]  /*26e0*/  @!P5 FMUL R10, R10, R10 ;  /* 0x0000000a0a0ad220 */ /* 0x004fe20000400000 */
[----:B------:R-:W-:Y:S01]  /*26f0*/  FSETP.GEU.AND P5, PT, R43, -126, PT ;  /* 0xc2fc00002b00780b */ /* 0x000fe20003fae000 */
[----:B------:R-:W-:Y:S01]  /*2700*/  FADD R23, R23, R26 ;  /* 0x0000001a17177221 */ /* 0x000fe20000000000 */
[----:B------:R2:W-:Y:S01]  /*2710*/  SYNCS.ARRIVE.TRANS64.A1T0 RZ, [R3+UR15], RZ ;  /* 0x000000ff03ff79a7 */ /* 0x0005e2000810000f */
[----:B------:R-:W-:Y:S02]  /*2720*/  F2FP.F16.F32.PACK_AB R160, R160, R9 ;  /* 0x00000009a0a0723e */ /* 0x000fe400000000ff */
[----:B------:R-:W-:Y:S01]  /*2730*/  @!P3 FMUL R38, R38, 0.5 ;  /* 0x3f0000002626b820 */ /* 0x000fe20000400000 */
[----:B------:R-:W4:Y:S01]  /*2740*/  MUFU.EX2 R18, R35 ;  /* 0x0000002300127308 */ /* 0x000f220000000800 */
[----:B-1----:R-:W-:Y:S01]  /*2750*/  @!P1 FMUL R157, R157, R157 ;  /* 0x0000009d9d9d9220 */ /* 0x002fe20000400000 */
[----:B------:R-:W-:Y:S01]  /*2760*/  FSETP.GEU.AND P1, PT, R51, -126, PT ;  /* 0xc2fc00003300780b */ /* 0x000fe20003f2e000 */
[----:B--2---:R-:W-:Y:S01]  /*2770*/  FADD R3, R23, R28 ;  /* 0x0000001c17037221 */ /* 0x004fe20000000000 */
[----:B------:R-:W-:-:S03]  /*2780*/  F2FP.F16.F32.PACK_AB R164, R164, R7 ;  /* 0x00000007a4a4723e */ /* 0x000fc600000000ff */
[----:B------:R-:W-:Y:S01]  /*2790*/  @!P5 FMUL R43, R43, 0.5 ;  /* 0x3f0000002b2bd820 */ /* 0x000fe20000400000 */
[----:B------:R-:W1:Y:S01]  /*27a0*/  MUFU.EX2 R20, R39 ;  /* 0x0000002700147308 */ /* 0x000e620000000800 */
[----:B---3--:R-:W-:Y:S01]  /*27b0*/  @!P6 FMUL R155, R155, R155 ;  /* 0x0000009b9b9be220 */ /* 0x008fe20000400000 */
[----:B------:R-:W-:Y:S02]  /*27c0*/  FSETP.GEU.AND P6, PT, R42, -126, PT ;  /* 0xc2fc00002a00780b */ /* 0x000fe40003fce000 */
[----:B------:R-:W-:-:S03]  /*27d0*/  F2FP.F16.F32.PACK_AB R166, R166, R17 ;  /* 0x00000011a6a6723e */ /* 0x000fc600000000ff */
[----:B------:R-:W-:Y:S01]  /*27e0*/  @!P1 FMUL R51, R51, 0.5 ;  /* 0x3f00000033339820 */ /* 0x000fe20000400000 */
[----:B------:R-:W2:Y:S01]  /*27f0*/  MUFU.EX2 R159, R38 ;  /* 0x00000026009f7308 */ /* 0x000ea20000000800 */
[----:B----4-:R-:W-:Y:S01]  /*2800*/  @!P2 FMUL R18, R18, R18 ;  /* 0x000000121212a220 */ /* 0x010fe20000400000 */
[----:B------:R-:W-:-:S05]  /*2810*/  FSETP.GEU.AND P2, PT, R46, -126, PT ;  /* 0xc2fc00002e00780b */ /* 0x000fca0003f4e000 */
[----:B------:R-:W-:Y:S01]  /*2820*/  @!P6 FMUL R42, R42, 0.5 ;  /* 0x3f0000002a2ae820 */ /* 0x000fe20000400000 */
[----:B------:R-:W3:Y:S01]  /*2830*/  MUFU.EX2 R161, R43 ;  /* 0x0000002b00a17308 */ /* 0x000ee20000000800 */
[----:B-1----:R-:W-:Y:S01]  /*2840*/  @!P4 FMUL R20, R20, R20 ;  /* 0x000000141414c220 */ /* 0x002fe20000400000 */
[----:B------:R-:W-:-:S05]  /*2850*/  FSETP.GEU.AND P4, PT, R50, -126, PT ;  /* 0xc2fc00003200780b */ /* 0x000fca0003f8e000 */
[----:B------:R-:W-:Y:S01]  /*2860*/  @!P2 FMUL R46, R46, 0.5 ;  /* 0x3f0000002e2ea820 */ /* 0x000fe20000400000 */
[----:B------:R-:W1:Y:S01]  /*2870*/  MUFU.EX2 R165, R51 ;  /* 0x0000003300a57308 */ /* 0x000e620000000800 */
[----:B--2---:R-:W-:Y:S01]  /*2880*/  @!P3 FMUL R159, R159, R159 ;  /* 0x0000009f9f9fb220 */ /* 0x004fe20000400000 */
[----:B------:R-:W-:-:S05]  /*2890*/  FSETP.GEU.AND P3, PT, R47, -126, PT ;  /* 0xc2fc00002f00780b */ /* 0x000fca0003f6e000 */
[----:B------:R-:W-:Y:S01]  /*28a0*/  @!P4 FMUL R50, R50, 0.5 ;  /* 0x3f0000003232c820 */ /* 0x000fe20000400000 */
[----:B------:R-:W2:Y:S01]  /*28b0*/  MUFU.EX2 R42, R42 ;  /* 0x0000002a002a7308 */ /* 0x000ea20000000800 */
[----:B---3--:R-:W-:Y:S01]  /*28c0*/  @!P5 FMUL R161, R161, R161 ;  /* 0x000000a1a1a1d220 */ /* 0x008fe20000400000 */
[----:B------:R-:W-:-:S03]  /*28d0*/  FSETP.GEU.AND P5, PT, R55, -126, PT ;  /* 0xc2fc00003700780b */ /* 0x000fc60003fae000 */
[----:B------:R-:W-:Y:S02]  /*28e0*/  FADD R27, R6, R161 ;  /* 0x000000a1061b7221 */ /* 0x000fe40000000000 */
[----:B------:R-:W-:Y:S01]  /*28f0*/  @!P3 FMUL R47, R47, 0.5 ;  /* 0x3f0000002f2fb820 */ /* 0x000fe20000400000 */
[----:B------:R-:W3:Y:S01]  /*2900*/  MUFU.EX2 R46, R46 ;  /* 0x0000002e002e7308 */ /* 0x000ee20000000800 */
[----:B-1----:R-:W-:Y:S01]  /*2910*/  @!P1 FMUL R165, R165, R165 ;  /* 0x000000a5a5a59220 */ /* 0x002fe20000400000 */
[----:B------:R-:W-:-:S03]  /*2920*/  FSETP.GEU.AND P1, PT, R0, -126, PT ;  /* 0xc2fc00000000780b */ /* 0x000fc60003f2e000 */
[----:B------:R-:W-:Y:S02]  /*2930*/  FADD R30, R18, R165 ;  /* 0x000000a5121e7221 */ /* 0x000fe40000000000 */
[----:B------:R-:W-:Y:S01]  /*2940*/  @!P5 FMUL R55, R55, 0.5 ;  /* 0x3f0000003737d820 */ /* 0x000fe20000400000 */
[----:B------:R-:W1:Y:S01]  /*2950*/  MUFU.EX2 R163, R47 ;  /* 0x0000002f00a37308 */ /* 0x000e620000000800 */
[----:B--2---:R-:W-:Y:S01]  /*2960*/  @!P6 FMUL R42, R42, R42 ;  /* 0x0000002a2a2ae220 */ /* 0x004fe20000400000 */
[----:B------:R-:W-:-:S04]  /*2970*/  FADD R31, R27, R30 ;  /* 0x0000001e1b1f7221 */ /* 0x000fc80000000000 */
[----:B------:R-:W-:Y:S01]  /*2980*/  F2FP.F16.F32.PACK_AB R161, R161, R42 ;  /* 0x0000002aa1a1723e */ /* 0x000fe200000000ff */
[----:B------:R-:W-:Y:S01]  /*2990*/  @!P1 FMUL R0, R0, 0.5 ;  /* 0x3f00000000009820 */ /* 0x000fe20000400000 */
[----:B------:R-:W2:Y:S01]  /*29a0*/  MUFU.EX2 R50, R50 ;  /* 0x0000003200327308 */ /* 0x000ea20000000800 */
[----:B---3--:R-:W-:-:S04]  /*29b0*/  @!P2 FMUL R46, R46, R46 ;  /* 0x0000002e2e2ea220 */ /* 0x008fc80000400000 */
[----:B------:R-:W-:Y:S01]  /*29c0*/  FADD R19, R155, R46 ;  /* 0x0000002e9b137221 */ /* 0x000fe20000000000 */
[----:B------:R-:W-:Y:S02]  /*29d0*/  F2FP.F16.F32.PACK_AB R155, R10, R155 ;  /* 0x0000009b0a9b723e */ /* 0x000fe400000000ff */
[----:B------:R-:W3:Y:S01]  /*29e0*/  MUFU.EX2 R167, R55 ;  /* 0x0000003700a77308 */ /* 0x000ee20000000800 */
[----:B-1----:R-:W-:-:S04]  /*29f0*/  @!P3 FMUL R163, R163, R163 ;  /* 0x000000a3a3a3b220 */ /* 0x002fc80000400000 */
[----:B------:R-:W-:Y:S01]  /*2a00*/  FADD R21, R10, R163 ;  /* 0x000000a30a157221 */ /* 0x000fe20000000000 */
[----:B------:R-:W-:Y:S02]  /*2a10*/  F2FP.F16.F32.PACK_AB R163, R163, R46 ;  /* 0x0000002ea3a3723e */ /* 0x000fe400000000ff */
[----:B------:R1:W4:Y:S01]  /*2a20*/  MUFU.EX2 R168, R0 ;  /* 0x0000000000a87308 */ /* 0x0003220000000800 */
[----:B--2---:R-:W-:-:S04]  /*2a30*/  @!P4 FMUL R50, R50, R50 ;  /* 0x000000323232c220 */ /* 0x004fc80000400000 */
[----:B------:R-:W-:Y:S01]  /*2a40*/  FADD R27, R157, R50 ;  /* 0x000000329d1b7221 */ /* 0x000fe20000000000 */
[----:B------:R-:W-:Y:S02]  /*2a50*/  F2FP.F16.F32.PACK_AB R157, R18, R157 ;  /* 0x0000009d129d723e */ /* 0x000fe400000000ff */
[----:B------:R-:W-:Y:S01]  /*2a60*/  F2FP.F16.F32.PACK_AB R165, R165, R50 ;  /* 0x00000032a5a5723e */ /* 0x000fe200000000ff */
[----:B---3--:R-:W-:Y:S01]  /*2a70*/  @!P5 FMUL R167, R167, R167 ;  /* 0x000000a7a7a7d220 */ /* 0x008fe20000400000 */
[----:B-1----:R-:W-:Y:S01]  /*2a80*/  FADD R0, R153, R42 ;  /* 0x0000002a99007221 */ /* 0x002fe20000000000 */
[----:B------:R-:W-:Y:S02]  /*2a90*/  F2FP.F16.F32.PACK_AB R153, R6, R153 ;  /* 0x000000990699723e */ /* 0x000fe400000000ff */
[----:B------:R-:W-:Y:S01]  /*2aa0*/  FADD R30, R20, R167 ;  /* 0x000000a7141e7221 */ /* 0x000fe20000000000 */
[----:B------:R-:W-:Y:S01]  /*2ab0*/  FADD R0, R0, R27 ;  /* 0x0000001b00007221 */ /* 0x000fe20000000000 */
[----:B----4-:R-:W-:-:S02]  /*2ac0*/  @!P1 FMUL R168, R168, R168 ;  /* 0x000000a8a8a89220 */ /* 0x010fc40000400000 */
[----:B------:R-:W-:Y:S02]  /*2ad0*/  FADD R30, R21, R30 ;  /* 0x0000001e151e7221 */ /* 0x000fe40000000000 */
[----:B------:R-:W-:Y:S02]  /*2ae0*/  FADD R24, R159, R168 ;  /* 0x000000a89f187221 */ /* 0x000fe40000000000 */
[----:B------:R-:W-:Y:S01]  /*2af0*/  FADD R31, R31, R30 ;  /* 0x0000001e1f1f7221 */ /* 0x000fe20000000000 */
[----:B------:R-:W-:Y:S01]  /*2b00*/  F2FP.F16.F32.PACK_AB R159, R20, R159 ;  /* 0x0000009f149f723e */ /* 0x000fe200000000ff */
[----:B------:R-:W-:-:S04]  /*2b10*/  FADD R19, R19, R24 ;  /* 0x0000001813137221 */ /* 0x000fc80000000000 */
[----:B------:R-:W-:-:S04]  /*2b20*/  FADD R0, R0, R19 ;  /* 0x0000001300007221 */ /* 0x000fc80000000000 */
[----:B------:R-:W-:Y:S01]  /*2b30*/  FADD R0, R0, R31 ;  /* 0x0000001f00007221 */ /* 0x000fe20000000000 */
[----:B------:R-:W-:Y:S06]  /*2b40*/  @!P0 BRA `(.L_x_19) ;  /* 0x0000000000048947 */ /* 0x000fec0003800000 */
[----:B------:R-:W-:Y:S01]  /*2b50*/  BPT.TRAP 0x1 ;  /* 0x000000040000795c */ /* 0x000fe20000300000 */
.L_x_19:
[----:B------:R-:W-:-:S13]  /*2b60*/  R2UR UR6, R16 ;  /* 0x00000000100672ca */ /* 0x000fda00000e0000 */
[----:B------:R-:W1:Y:S01]  /*2b70*/  SYNCS.PHASECHK.TRANS64.TRYWAIT P1, [UR6+0x38008], R56 ;  /* 0x03800838ff0075a7 */ /* 0x000e620008020146 */
[----:B------:R-:W-:-:S06]  /*2b80*/  ULOP3.LUT UR6, UR11, 0x2000000, URZ, 0xfc, !UPT ;  /* 0x020000000b067892 */ /* 0x000fcc000f8efc3f */
[----:B------:R-:W-:Y:S01]  /*2b90*/  MOV R184, UR6 ;  /* 0x0000000600b87c02 */ /* 0x000fe20008000f00 */
[----:B-1----:R-:W-:Y:S06]  /*2ba0*/  @!P1 BRA `(.L_x_20) ;  /* 0x0000006c00549947 */ /* 0x002fec0003800000 */
.L_x_104:
[----:B------:R-:W-:Y:S01]  /*2bb0*/  R2UR UR10, R184 ;  /* 0x00000000b80a72ca */ /* 0x000fe200000e0000 */
[----:B-1----:R-:W-:Y:S01]  /*2bc0*/  WARPGROUP.ARRIVE ;  /* 0x00000000000079c5 */ /* 0x002fe20000000000 */
[----:B------:R-:W-:Y:S01]  /*2bd0*/  UMOV UR7, 0x40000040 ;  /* 0x4000004000077882 */ /* 0x000fe20000000000 */
[----:B------:R-:W-:-:S10]  /*2be0*/  F2FP.F16.F32.PACK_AB R167, R167, R168 ;  /* 0x000000a8a7a7723e */ /* 0x000fd400000000ff */
[----:B------:R-:W-:-:S09]  /*2bf0*/  UIADD3 UR6, UR10, 0x800, URZ ;  /* 0x000008000a067890 */ /* 0x000fd2000fffe03f */
[----:B------:R-:W-:Y:S01]  /*2c00*/  HGMMA.64x256x16.F32 R24, R152, gdesc[UR4].tnspB, RZ, !UPT, gsb0 ;  /* 0x43e0000498187df0 */ /* 0x000fe2000c0008ff */
[----:B------:R-:W-:Y:S01]  /*2c10*/  UIADD3 UR6, UR10, 0x880, URZ ;  /* 0x000008800a067890 */ /* 0x000fe2000fffe03f */
[----:B------:R-:W-:Y:S01]  /*2c20*/  UMOV UR7, 0x40000040 ;  /* 0x4000004000077882 */ /* 0x000fe20000000000 */
[----:B------:R-:W-:Y:S02]  /*2c30*/  WARPGROUP.DEPBAR.LE gsb0, 0x0 ;  /* 0x00008000000079c5 */ /* 0x000fe40000010000 */
[----:B------:R-:W-:-:S15]  /*2c40*/  WARPGROUP.ARRIVE ;  /* 0x00000000000079c5 */ /* 0x000fde0000000000 */
[----:B------:R-:W-:-:S08]  /*2c50*/  NOP ;  /* 0x0000000000007918 */ /* 0x000fd00000000000 */
[----:B------:R-:W-:Y:S01]  /*2c60*/  HGMMA.64x256x16.F32 R24, R156, gdesc[UR4].tnspB, R24, gsb0 ;  /* 0x43e000049c187df0 */ /* 0x000fe20008000818 */
        /* <DEDUP_REMOVED lines=11> */
[----:B------:R-:W-:Y:S03]  /*2d20*/  HGMMA.64x256x16.F32 R24, R164, gdesc[UR4].tnspB, R24, gsb0 ;  /* 0x43e00004a4187df0 */ /* 0x000fe60008000818 */
[----:B------:R-:W-:Y:S02]  /*2d30*/  WARPGROUP.DEPBAR.LE gsb0, 0x0 ;  /* 0x00008000000079c5 */ /* 0x000fe40000010000 */
[----:B------:R-:W-:Y:S05]  /*2d40*/  @!P0 BRA `(.L_x_21) ;  /* 0x0000000000048947 */ /* 0x000fea0003800000 */
[----:B------:R-:W-:Y:S01]  /*2d50*/  BPT.TRAP 0x1 ;  /* 0x000000040000795c */ /* 0x000fe20000300000 */
.L_x_21:
[----:B------:R-:W-:Y:S01]  /*2d60*/  R2UR UR6, R16 ;  /* 0x00000000100672ca */ /* 0x000fe200000e0000 */
[----:B------:R-:W-:-:S06]  /*2d70*/  UISETP.GT.U32.AND UP0, UPT, UR14, 0x1, UPT ;  /* 0x000000010e00788c */ /* 0x000fcc000bf04070 */
[----:B------:R-:W-:-:S06]  /*2d80*/  PLOP3.LUT P1, PT, PT, PT, UP0, 0x80, 0x0 ;  /* 0x000000000000781c */ /* 0x000fcc0003f2f008 */
[----:B------:R-:W-:-:S04]  /*2d90*/  UIADD3 UR6, UR6, 0x38028, URZ ;  /* 0x0003802806067890 */ /* 0x000fc8000fffe03f */
[----:B------:R-:W-:-:S09]  /*2da0*/  UPRMT UR6, URZ, 0x654, UR6 ;  /* 0x000006543f067896 */ /* 0x000fd20008000006 */
[----:B------:R-:W-:Y:S01]  /*2db0*/  SYNCS.ARRIVE.TRANS64.RED.A1T0 RZ, [UR6], RZ ;  /* 0x000000ffffff79a7 */ /* 0x000fe20008100406 */
[----:B------:R-:W-:Y:S05]  /*2dc0*/  @P1 BRA `(.L_x_22) ;  /* 0x0000000000041947 */ /* 0x000fea0003800000 */
[----:B------:R-:W-:Y:S01]  /*2dd0*/  BPT.TRAP 0x1 ;  /* 0x000000040000795c */ /* 0x000fe20000300000 */
.L_x_22:
[----:B------:R-:W-:Y:S02]  /*2de0*/  ULDC UR6, c[0x0][0x28c] ;  /* 0x0000a30000067ab9 */ /* 0x000fe40000000800 */
[----:B------:R-:W-:-:S06]  /*2df0*/  UISETP.GE.AND UP0, UPT, UR6, 0x41, UPT ;  /* 0x000000410600788c */ /* 0x000fcc000bf06270 */
[----:B------:R-:W-:-:S13]  /*2e00*/  PLOP3.LUT P2, PT, PT, PT, UP0, 0x80, 0x0 ;  /* 0x000000000000781c */ /* 0x000fda0003f4f008 */
[----:B------:R-:W-:Y:S05]  /*2e10*/  @!P2 BRA `(.L_x_23) ;  /* 0x00000024004ca947 */ /* 0x000fea0003800000 */
[----:B------:R-:W-:Y:S01]  /*2e20*/  UIADD3 UR6, UR6, 0x3f, URZ ;  /* 0x0000003f06067890 */ /* 0x000fe2000fffe03f */
[----:B------:R-:W-:Y:S01]  /*2e30*/  MOV R7, R5 ;  /* 0x0000000500077202 */ /* 0x000fe20000000f00 */
[----:B------:R-:W-:Y:S01]  /*2e40*/  UMOV UR60, 0x2 ;  /* 0x00000002003c7882 */ /* 0x000fe20000000000 */
[----:B------:R-:W-:Y:S01]  /*2e50*/  MOV R9, R4 ;  /* 0x0000000400097202 */ /* 0x000fe20000000f00 */
[----:B------:R-:W-:Y:S01]  /*2e60*/  USHF.R.S32.HI UR7, URZ, 0x1f, UR6 ;  /* 0x0000001f3f077899 */ /* 0x000fe20008011406 */
[----:B------:R-:W-:-:S03]  /*2e70*/  ULDC UR61, c[0x0][0x604] ;  /* 0x00018100003d7ab9 */ /* 0x000fc60000000800 */
[----:B------:R-:W-:-:S03]  /*2e80*/  ULEA.HI UR7, UR7, UR6, URZ, 0x6 ;  /* 0x0000000607077291 */ /* 0x000fc6000f8f303f */
[----:B------:R-:W-:Y:S01]  /*2e90*/  UMOV UR6, URZ ;  /* 0x0000003f00067c82 */ /* 0x000fe20008000000 */
[----:B------:R-:W-:Y:S01]  /*2ea0*/  USHF.R.S32.HI UR7, URZ, 0x6, UR7 ;  /* 0x000000063f077899 */ /* 0x000fe20008011407 */
[----:B------:R-:W-:Y:S01]  /*2eb0*/  MOV R11, UR6 ;  /* 0x00000006000b7c02 */ /* 0x000fe20008000f00 */
[----:B------:R-:W-:Y:S02]  /*2ec0*/  UMOV UR6, 0x1 ;  /* 0x0000000100067882 */ /* 0x000fe40000000000 */
[----:B------:R-:W-:Y:S02]  /*2ed0*/  MOV R186, UR6 ;  /* 0x0000000600ba7c02 */ /* 0x000fe40008000f00 */
[----:B------:R-:W-:-:S07]  /*2ee0*/  MOV R185, UR7 ;  /* 0x0000000700b97c02 */ /* 0x000fce0008000f00 */
.L_x_34:
[----:B------:R-:W-:-:S13]  /*2ef0*/  PLOP3.LUT P3, PT, PT, PT, UP1, 0x80, 0x0 ;  /* 0x000000000000781c */ /* 0x000fda0003f6f018 */
[----:B------:R-:W-:Y:S05]  /*2f00*/  @!P3 BRA `(.L_x_24) ;  /* 0x000000000004b947 */ /* 0x000fea0003800000 */
[----:B------:R-:W-:Y:S01]  /*2f10*/  BPT.TRAP 0x1 ;  /* 0x000000040000795c */ /* 0x000fe20000300000 */
.L_x_24:
[----:B------:R-:W-:Y:S02]  /*2f20*/  R2UR UR6, R16 ;  /* 0x00000000100672ca */ /* 0x000fe400000e0000 */
[----:B------:R-:W-:-:S11]  /*2f30*/  R2UR UR7, R11 ;  /* 0x000000000b0772ca */ /* 0x000fd600000e0000 */
[----:B------:R-:W-:Y:S02]  /*2f40*/  ULEA UR6, UR60, UR6, 0x3 ;  /* 0x000000063c067291 */ /* 0x000fe4000f8e183f */
[----:B------:R-:W-:-:S04]  /*2f50*/  MOV R4, UR7 ;  /* 0x0000000700047c02 */ /* 0x000fc80008000f00 */
[----:B------:R-:W-:-:S04]  /*2f60*/  SHF.L.U32 R4, R4, 0x1f, RZ ;  /* 0x0000001f04047819 */ /* 0x000fc800000006ff */
[----:B------:R-:W1:Y:S02]  /*2f70*/  SYNCS.PHASECHK.TRANS64.TRYWAIT P2, [UR6+0x38000], R4 ;  /* 0x03800004ff0075a7 */ /* 0x000e640008040146 */
[----:B-1----:R-:W-:Y:S05]  /*2f80*/  @!P2 BRA `(.L_x_25) ;  /* 0x000000680078a947 */ /* 0x002fea0003800000 */
.L_x_105:
[----:B------:R-:W-:Y:S01]  /*2f90*/  R2UR UR6, R22 ;  /* 0x00000000160672ca */ /* 0x000fe200000e0000 */
[----:B------:R-:W-:Y:S01]  /*2fa0*/  WARPGROUP.ARRIVE ;  /* 0x00000000000079c5 */ /* 0x000fe20000000000 */
[----:B-1----:R-:W-:Y:S01]  /*2fb0*/  MOV R4, UR53 ;  /* 0x0000003500047c02 */ /* 0x002fe20008000f00 */
[----:B------:R-:W-:Y:S01]  /*2fc0*/  UMOV UR55, 0x40000040 ;  /* 0x4000004000377882 */ /* 0x000fe20000000000 */
[----:B------:R-:W-:Y:S01]  /*2fd0*/  MOV R5, UR52 ;  /* 0x0000003400057c02 */ /* 0x000fe20008000f00 */
[----:B------:R-:W-:Y:S01]  /*2fe0*/  UMOV UR59, 0x40000040 ;  /* 0x40000040003b7882 */ /* 0x000fe20000000000 */
[----:B------:R-:W-:Y:S01]  /*2ff0*/  R2UR UR52, R12 ;  /* 0x000000000c3472ca */ /* 0x000fe200000e0000 */
[----:B------:R-:W-:Y:S01]  /*3000*/  UMOV UR11, 0x40000040 ;  /* 0x40000040000b7882 */ /* 0x000fe20000000000 */
[----:B------:R-:W-:Y:S01]  /*3010*/  R2UR UR53, R13 ;  /* 0x000000000d3572ca */ /* 0x000fe200000e0000 */
[----:B------:R-:W-:Y:S01]  /*3020*/  UMOV UR15, 0x40000040 ;  /* 0x40000040000f7882 */ /* 0x000fe20000000000 */
[----:B------:R-:W-:Y:S01]  /*3030*/  MOV R6, UR57 ;  /* 0x0000003900067c02 */ /* 0x000fe20008000f00 */
[----:B------:R-:W-:Y:S01]  /*3040*/  UMOV UR19, 0x40000040 ;  /* 0x4000004000137882 */ /* 0x000fe20000000000 */
[----:B------:R-:W-:Y:S01]  /*3050*/  MOV R10, UR56 ;  /* 0x00000038000a7c02 */ /* 0x000fe20008000f00 */
[----:B------:R-:W-:Y:S01]  /*3060*/  ULEA UR6, UR60, UR6, 0xb ;  /* 0x000000063c067291 */ /* 0x000fe2000f8e583f */
[----:B------:R-:W-:Y:S01]  /*3070*/  R2UR UR56, R14 ;  /* 0x000000000e3872ca */ /* 0x000fe200000e0000 */
[----:B------:R-:W-:Y:S01]  /*3080*/  UMOV UR23, 0x40000040 ;  /* 0x4000004000177882 */ /* 0x000fe20000000000 */
[----:B------:R-:W-:Y:S01]  /*3090*/  R2UR UR57, R15 ;  /* 0x000000000f3972ca */ /* 0x000fe200000e0000 */
[----:B------:R-:W-:-:S02]  /*30a0*/  UIADD3 UR7, UR6, 0x2, URZ ;  /* 0x0000000206077890 */ /* 0x000fc4000fffe03f */
[----:B------:R-:W-:Y:S02]  /*30b0*/  UIADD3 UR10, UR6, 0x4, URZ ;  /* 0x00000004060a7890 */ /* 0x000fe4000fffe03f */
[----:B------:R-:W-:Y:S01]  /*30c0*/  UMOV UR54, UR6 ;  /* 0x0000000600367c82 */ /* 0x000fe20008000000 */
[----:B------:R-:W-:Y:S01]  /*30d0*/  UIADD3 UR14, UR6, 0x6, URZ ;  /* 0x00000006060e7890 */ /* 0x000fe2000fffe03f */
[----:B------:R-:W-:Y:S01]  /*30e0*/  HGMMA.64x64x16.F32 R152, gdesc[UR52], RZ, !UPT, gsb0 ;  /* 0x00e00000349879f0 */ /* 0x000fe2000c0008ff */
[----:B------:R-:W-:Y:S01]  /*30f0*/  UMOV UR58, UR7 ;  /* 0x00000007003a7c82 */ /* 0x000fe20008000000 */
[----:B------:R-:W-:Y:S01]  /*3100*/  UIADD3 UR18, UR6, 0x200, URZ ;  /* 0x0000020006127890 */ /* 0x000fe2000fffe03f */
[----:B------:R-:W-:Y:S01]  /*3110*/  R2UR UR53, R4 ;  /* 0x00000000043572ca */ /* 0x000fe200000e0000 */
[----:B------:R-:W-:Y:S01]  /*3120*/  UIADD3 UR22, UR6, 0x202, URZ ;  /* 0x0000020206167890 */ /* 0x000fe2000fffe03f */
[----:B------:R-:W-:Y:S01]  /*3130*/  R2UR UR52, R5 ;  /* 0x00000000053472ca */ /* 0x000fe200000e0000 */
        /* <DEDUP_REMOVED lines=16> */
[----:B------:R-:W-:Y:S01]  /*3240*/  UMOV UR7, 0x40000040 ;  /* 0x4000004000077882 */ /* 0x000fe20000000000 */
[----:B------:R-:W-:-:S02]  /*3250*/  WARPGROUP.DEPBAR.LE gsb0, 0x0 ;  /* 0x00008000000079c5 */ /* 0x000fc40000010000 */
[----:B------:R-:W-:-:S06]  /*3260*/  WARPGROUP.ARRIVE ;  /* 0x00000000000079c5 */ /* 0x000fcc0000000000 */
[----:B------:R-:W-:Y:S01]  /*3270*/  HGMMA.64x64x16.F32 R152, gdesc[UR56], R152, gsb0 ;  /* 0x00e00000389879f0 */ /* 0x000fe20008000898 */
[----:B------:R-:W-:Y:S01]  /*3280*/  R2UR UR57, R6 ;  /* 0x00000000063972ca */ /* 0x000fe200000e0000 */
[----:B------:R-:W-:Y:S01]  /*3290*/  UIADD3 UR58, UR6, 0x604, URZ ;  /* 0x00000604063a7890 */ /* 0x000fe2000fffe03f */
[----:B------:R-:W-:Y:S01]  /*32a0*/  R2UR UR56, R10 ;  /* 0x000000000a3872ca */ /* 0x000fe200000e0000 */
[----:B------:R-:W-:Y:S01]  /*32b0*/  UMOV UR59, 0x40000040 ;  /* 0x40000040003b7882 */ /* 0x000fe20000000000 */
[----:B------:R-:W-:Y:S01]  /*32c0*/  UIADD3 UR6, UR6, 0x606, URZ ;  /* 0x0000060606067890 */ /* 0x000fe2000fffe03f */
[----:B------:R-:W-:Y:S02]  /*32d0*/  WARPGROUP.DEPBAR.LE gsb0, 0x0 ;  /* 0x00008000000079c5 */ /* 0x000fe40000010000 */
[----:B------:R-:W-:-:S06]  /*32e0*/  WARPGROUP.ARRIVE ;  /* 0x00000000000079c5 */ /* 0x000fcc0000000000 */
[----:B------:R-:W-:Y:S01]  /*32f0*/  HGMMA.64x64x16.F32 R152, gdesc[UR8], R152, gsb0 ;  /* 0x00e00000089879f0 */ /* 0x000fe20008000898 */
[----:B------:R-:W-:Y:S02]  /*3300*/  R2UR UR11, R11 ;  /* 0x000000000b0b72ca */ /* 0x000fe400000e0000 */
[----:B------:R-:W-:Y:S02]  /*3310*/  WARPGROUP.DEPBAR.LE gsb0, 0x0 ;  /* 0x00008000000079c5 */ /* 0x000fe40000010000 */
[----:B------:R-:W-:-:S06]  /*3320*/  WARPGROUP.ARRIVE ;  /* 0x00000000000079c5 */ /* 0x000fcc0000000000 */
[----:B------:R-:W-:Y:S03]  /*3330*/  HGMMA.64x64x16.F32 R152, gdesc[UR12], R152, gsb0 ;  /* 0x00e000000c9879f0 */ /* 0x000fe60008000898 */
        /* <DEDUP_REMOVED lines=35> */
[----:B------:R-:W-:Y:S01]  /*3570*/  HGMMA.64x64x16.F32 R152, gdesc[UR4], R152, gsb0 ;  /* 0x00e00000049879f0 */ /* 0x000fe20008000898 */
[----:B------:R-:W-:-:S04]  /*3580*/  UIADD3 UR7, UR60, 0x1, URZ ;  /* 0x000000013c077890 */ /* 0x000fc8000fffe03f */
[----:B------:R-:W-:-:S04]  /*3590*/  UISETP.NE.AND UP0, UPT, UR7, 0x5, UPT ;  /* 0x000000050700788c */ /* 0x000fc8000bf05270 */
[----:B------:R-:W-:Y:S02]  /*35a0*/  USEL UR6, URZ, 0x1, UP0 ;  /* 0x000000013f067887 */ /* 0x000fe40008000000 */
[----:B------:R-:W-:Y:S02]  /*35b0*/  USEL UR7, UR7, URZ, UP0 ;  /* 0x0000003f07077287 */ /* 0x000fe40008000000 */
[----:B------:R-:W-:Y:S01]  /*35c0*/  ULOP3.LUT UR6, UR11, UR6, URZ, 0x3c, !UPT ;  /* 0x000000060b067292 */ /* 0x000fe2000f8e3c3f */
[----:B------:R-:W-:Y:S02]  /*35d0*/  WARPGROUP.DEPBAR.LE gsb0, 0x0 ;  /* 0x00008000000079c5 */ /* 0x000fe40000010000 */
[----:B------:R-:W-:Y:S09]  /*35e0*/  @!P3 BRA `(.L_x_26) ;  /* 0x000000000004b947 */ /* 0x000ff20003800000 */
[----:B------:R-:W-:Y:S01]  /*35f0*/  BPT.TRAP 0x1 ;  /* 0x000000040000795c */ /* 0x000fe20000300000 */
.L_x_26:
[----:B------:R-:W-:Y:S02]  /*3600*/  FMNMX R4, R152, R7, !PT ;  /* 0x0000000798047209 */ /* 0x000fe40007800000 */
[----:B------:R-:W-:Y:S02]  /*3610*/  FMNMX R10, R154, R9, !PT ;  /* 0x000000099a0a7209 */ /* 0x000fe40007800000 */
[----:B------:R-:W-:Y:S02]  /*3620*/  FMNMX R5, R153, R4, !PT ;  /* 0x0000000499057209 */ /* 0x000fe40007800000 */
[----:B------:R-:W-:Y:S02]  /*3630*/  FMNMX R11, R155, R10, !PT ;  /* 0x0000000a9b0b7209 */ /* 0x000fe40007800000 */
[----:B------:R-:W-:Y:S02]  /*3640*/  FMNMX R4, R156, R5, !PT ;  /* 0x000000059c047209 */ /* 0x000fe40007800000 */
[----:B------:R-:W-:-:S02]  /*3650*/  FMNMX R10, R158, R11, !PT ;  /* 0x0000000b9e0a7209 */ /* 0x000fc40007800000 */
[----:B------:R-:W-:Y:S02]  /*3660*/  FMNMX R5, R157, R4, !PT ;  /* 0x000000049d057209 */ /* 0x000fe40007800000 */
[----:B------:R-:W-:Y:S02]  /*3670*/  FMNMX R11, R159, R10, !PT ;  /* 0x0000000a9f0b7209 */ /* 0x000fe40007800000 */
[----:B------:R-:W-:Y:S02]  /*3680*/  FMNMX R4, R160, R5, !PT ;  /* 0x00000005a0047209 */ /* 0x000fe40007800000 */
[----:B------:R-:W-:Y:S02]  /*3690*/  FMNMX R10, R162, R11, !PT ;  /* 0x0000000ba20a7209 */ /* 0x000fe40007800000 */
[----:B------:R-:W-:Y:S02]  /*36a0*/  FMNMX R5, R161, R4, !PT ;  /* 0x00000004a1057209 */ /* 0x000fe40007800000 */
[----:B------:R-:W-:-:S02]  /*36b0*/  FMNMX R11, R163, R10, !PT ;  /* 0x0000000aa30b7209 */ /* 0x000fc40007800000 */
[----:B------:R-:W-:Y:S02]  /*36c0*/  FMNMX R4, R164, R5, !PT ;  /* 0x00000005a4047209 */ /* 0x000fe40007800000 */
[----:B------:R-:W-:Y:S02]  /*36d0*/  R2UR UR10, R16 ;  /* 0x00000000100a72ca */ /* 0x000fe400000e0000 */
[----:B------:R-:W-:-:S04]  /*36e0*/  FMNMX R5, R165, R4, !PT ;  /* 0x00000004a5057209 */ /* 0x000fc80007800000 */
[----:B------:R-:W-:-:S04]  /*36f0*/  FMNMX R4, R168, R5, !PT ;  /* 0x00000005a8047209 */ /* 0x000fc80007800000 */
[----:B------:R-:W-:-:S03]  /*3700*/  FMNMX R5, R169, R4, !PT ;  /* 0x00000004a9057209 */ /* 0x000fc60007800000 */
[----:B------:R-:W-:Y:S01]  /*3710*/  ULEA UR10, UR7, UR10, 0x3 ;  /* 0x0000000a070a7291 */ /* 0x000fe2000f8e183f */
[----:B------:R-:W-:-:S04]  /*3720*/  FMNMX R4, R172, R5, !PT ;  /* 0x00000005ac047209 */ /* 0x000fc80007800000 */
[----:B------:R-:W-:-:S04]  /*3730*/  FMNMX R5, R173, R4, !PT ;  /* 0x00000004ad057209 */ /* 0x000fc80007800000 */
[----:B------:R-:W-:-:S04]  /*3740*/  FMNMX R4, R176, R5, !PT ;  /* 0x00000005b0047209 */ /* 0x000fc80007800000 */
[----:B------:R-:W-:-:S04]  /*3750*/  FMNMX R5, R177, R4, !PT ;  /* 0x00000004b1057209 */ /* 0x000fc80007800000 */
[----:B------:R-:W-:-:S04]  /*3760*/  FMNMX R4, R180, R5, !PT ;  /* 0x00000005b4047209 */ /* 0x000fc80007800000 */
[----:B------:R-:W-:-:S05]  /*3770*/  FMNMX R4, R181, R4, !PT ;  /* 0x00000004b5047209 */ /* 0x000fca0007800000 */
[----:B------:R-:W1:Y:S02]  /*3780*/  SHFL.BFLY PT, R5, R4, 0x1, 0x1f ;  /* 0x0c201f0004057f89 */ /* 0x000e6400000e0000 */
[----:B-1----:R-:W-:Y:S02]  /*3790*/  FMNMX R6, R4, R5, !PT ;  /* 0x0000000504067209 */ /* 0x002fe40007800000 */
        /* <DEDUP_REMOVED lines=9> */
[----:B------:R-:W-:Y:S02]  /*3830*/  FMNMX R19, R179, R4, !PT ;  /* 0x00000004b3137209 */ /* 0x000fe40007800000 */
[C---:B------:R-:W-:Y:S02]  /*3840*/  FSETP.NEU.AND P2, PT, R5.reuse, -INF , PT ;  /* 0xff8000000500780b */ /* 0x040fe40003f4d000 */
[----:B------:R-:W-:Y:S02]  /*3850*/  FMNMX R4, R182, R19, !PT ;  /* 0x00000013b6047209 */ /* 0x000fe40007800000 */
[----:B------:R-:W-:-:S02]  /*3860*/  FSEL R10, R5, RZ, P2 ;  /* 0x000000ff050a7208 */ /* 0x000fc40001000000 */
[----:B------:R-:W-:-:S03]  /*3870*/  FMNMX R4, R183, R4, !PT ;  /* 0x00000004b7047209 */ /* 0x000fc60007800000 */
[C---:B------:R-:W-:Y:S01]  /*3880*/  FMUL R187, R10.reuse, UR61 ;  /* 0x0000003d0abb7c20 */ /* 0x040fe20008400000 */
[----:B------:R-:W-:-:S03]  /*3890*/  FADD R10, -R10, R7 ;  /* 0x000000070a0a7221 */ /* 0x000fc60000000100 */
[--C-:B------:R-:W-:Y:S01]  /*38a0*/  FFMA R152, R152, UR61, -R187.reuse ;  /* 0x0000003d98987c23 */ /* 0x100fe200080008bb */
[--C-:B------:R-:W-:Y:S01]  /*38b0*/  FFMA R11, R153, UR61, -R187.reuse ;  /* 0x0000003d990b7c23 */ /* 0x100fe200080008bb */
[--C-:B------:R-:W-:Y:S01]  /*38c0*/  FFMA R6, R156, UR61, -R187.reuse ;  /* 0x0000003d9c067c23 */ /* 0x100fe200080008bb */
[--C-:B------:R-:W-:Y:S01]  /*38d0*/  FFMA R156, R160, UR61, -R187.reuse ;  /* 0x0000003da09c7c23 */ /* 0x100fe200080008bb */
[--C-:B------:R-:W-:Y:S01]  /*38e0*/  FFMA R17, R157, UR61, -R187.reuse ;  /* 0x0000003d9d117c23 */ /* 0x100fe200080008bb */
[----:B------:R-:W-:Y:S01]  /*38f0*/  FSETP.GEU.AND P5, PT, R152, -126, PT ;  /* 0xc2fc00009800780b */ /* 0x000fe20003fae000 */
[--C-:B------:R-:W-:Y:S01]  /*3900*/  FFMA R19, R161, UR61, -R187.reuse ;  /* 0x0000003da1137c23 */ /* 0x100fe200080008bb */
[----:B------:R-:W-:Y:S01]  /*3910*/  FSETP.GEU.AND P3, PT, R11, -126, PT ;  /* 0xc2fc00000b00780b */ /* 0x000fe20003f6e000 */
[--C-:B------:R-:W-:Y:S01]  /*3920*/  FFMA R18, R164, UR61, -R187.reuse ;  /* 0x0000003da4127c23 */ /* 0x100fe200080008bb */
[----:B------:R-:W-:Y:S01]  /*3930*/  FSETP.GEU.AND P2, PT, R6, -126, PT ;  /* 0xc2fc00000600780b */ /* 0x000fe20003f4e000 */
[----:B------:R-:W1:Y:S01]  /*3940*/  SHFL.BFLY PT, R153, R4, 0x1, 0x1f ;  /* 0x0c201f0004997f89 */ /* 0x000e6200000e0000 */
[----:B------:R-:W-:Y:S01]  /*3950*/  FSETP.GEU.AND P6, PT, R156, -126, PT ;  /* 0xc2fc00009c00780b */ /* 0x000fe20003fce000 */
[--C-:B------:R-:W-:Y:S01]  /*3960*/  FFMA R21, R165, UR61, -R187.reuse ;  /* 0x0000003da5157c23 */ /* 0x100fe200080008bb */
[----:B------:R-:W-:Y:S01]  /*3970*/  FSETP.GEU.AND P4, PT, R17, -126, PT ;  /* 0xc2fc00001100780b */ /* 0x000fe20003f8e000 */
[--C-:B------:R-:W-:Y:S01]  /*3980*/  FFMA R160, R169, UR61, -R187.reuse ;  /* 0x0000003da9a07c23 */ /* 0x100fe200080008bb */
[--C-:B------:R-:W-:Y:S01]  /*3990*/  FFMA R23, R168, UR61, -R187.reuse ;  /* 0x0000003da8177c23 */ /* 0x100fe200080008bb */
[--C-:B------:R-:W-:Y:S01]  /*39a0*/  FFMA R165, R172, UR61, -R187.reuse ;  /* 0x0000003daca57c23 */ /* 0x100fe200080008bb */
[--C-:B------:R-:W-:Y:S01]  /*39b0*/  FFMA R20, R173, UR61, -R187.reuse ;  /* 0x0000003dad147c23 */ /* 0x100fe200080008bb */
[----:B------:R-:W-:Y:S01]  /*39c0*/  @!P5 FMUL R152, R152, 0.5 ;  /* 0x3f0000009898d820 */ /* 0x000fe20000400000 */
[--C-:B------:R-:W-:Y:S01]  /*39d0*/  FFMA R169, R176, UR61, -R187.reuse ;  /* 0x0000003db0a97c23 */ /* 0x100fe200080008bb */
[----:B------:R-:W-:Y:S01]  /*39e0*/  @!P3 FMUL R11, R11, 0.5 ;  /* 0x3f0000000b0bb820 */ /* 0x000fe20000400000 */
[--C-:B------:R-:W-:Y:S01]  /*39f0*/  FFMA R164, R177, UR61, -R187.reuse ;  /* 0x0000003db1a47c23 */ /* 0x100fe200080008bb */
[----:B------:R-:W-:Y:S01]  /*3a00*/  @!P2 FMUL R6, R6, 0.5 ;  /* 0x3f0000000606a820 */ /* 0x000fe20000400000 */
[--C-:B------:R-:W-:Y:S01]  /*3a10*/  FFMA R168, R181, UR61, -R187.reuse ;  /* 0x0000003db5a87c23 */ /* 0x100fe200080008bb */
[----:B------:R-:W2:Y:S01]  /*3a20*/  MUFU.EX2 R152, R152 ;  /* 0x0000009800987308 */ /* 0x000ea20000000800 */
[----:B------:R-:W-:Y:S01]  /*3a30*/  @!P6 FMUL R156, R156, 0.5 ;  /* 0x3f0000009c9ce820 */ /* 0x000fe20000400000 */
[----:B------:R-:W-:Y:S01]  /*3a40*/  @!P4 FMUL R17, R17, 0.5 ;  /* 0x3f0000001111c820 */ /* 0x000fe20000400000 */
[----:B------:R-:W-:Y:S01]  /*3a50*/  FFMA R173, R180, UR61, -R187 ;  /* 0x0000003db4ad7c23 */ /* 0x000fe200080008bb */
[----:B------:R-:W-:-:S04]  /*3a60*/  FMUL R10, R10, UR61 ;  /* 0x0000003d0a0a7c20 */ /* 0x000fc80008400000 */
[----:B------:R-:W3:Y:S01]  /*3a70*/  MUFU.EX2 R11, R11 ;  /* 0x0000000b000b7308 */ /* 0x000ee20000000800 */
[----:B-1----:R-:W-:-:S05]  /*3a80*/  FMNMX R4, R4, R153, !PT ;  /* 0x0000009904047209 */ /* 0x002fca0007800000 */
[----:B------:R-:W1:Y:S02]  /*3a90*/  SHFL.BFLY PT, R153, R4, 0x2, 0x1f ;  /* 0x0c401f0004997f89 */ /* 0x000e6400000e0000 */
[----:B------:R-:W4:Y:S01]  /*3aa0*/  MUFU.EX2 R6, R6 ;  /* 0x0000000600067308 */ /* 0x000f220000000800 */
[----:B--2---:R-:W-:Y:S01]  /*3ab0*/  @!P5 FMUL R152, R152, R152 ;  /* 0x000000989898d220 */ /* 0x004fe20000400000 */
[----:B------:R-:W-:-:S06]  /*3ac0*/  FSETP.GEU.AND P5, PT, R19, -126, PT ;  /* 0xc2fc00001300780b */ /* 0x000fcc0003fae000 */
[----:B------:R-:W2:Y:S01]  /*3ad0*/  MUFU.EX2 R156, R156 ;  /* 0x0000009c009c7308 */ /* 0x000ea20000000800 */
[----:B---3--:R-:W-:Y:S01]  /*3ae0*/  @!P3 FMUL R11, R11, R11 ;  /* 0x0000000b0b0bb220 */ /* 0x008fe20000400000 */
[----:B------:R-:W-:-:S05]  /*3af0*/  FSETP.GEU.AND P3, PT, R18, -126, PT ;  /* 0xc2fc00001200780b */ /* 0x000fca0003f6e000 */
[----:B------:R-:W-:Y:S01]  /*3b00*/  @!P5 FMUL R19, R19, 0.5 ;  /* 0x3f0000001313d820 */ /* 0x000fe20000400000 */
[----:B------:R-:W3:Y:S01]  /*3b10*/  MUFU.EX2 R17, R17 ;  /* 0x0000001100117308 */ /* 0x000ee20000000800 */
[----:B----4-:R-:W-:Y:S01]  /*3b20*/  @!P2 FMUL R6, R6, R6 ;  /* 0x000000060606a220 */ /* 0x010fe20000400000 */
[----:B------:R-:W-:-:S05]  /*3b30*/  FSETP.GEU.AND P2, PT, R21, -126, PT ;  /* 0xc2fc00001500780b */ /* 0x000fca0003f4e000 */
[----:B------:R-:W-:Y:S01]  /*3b40*/  @!P3 FMUL R18, R18, 0.5 ;  /* 0x3f0000001212b820 */ /* 0x000fe20000400000 */
[----:B------:R-:W4:Y:S01]  /*3b50*/  MUFU.EX2 R19, R19 ;  /* 0x0000001300137308 */ /* 0x000f220000000800 */
[----:B--2---:R-:W-:Y:S01]  /*3b60*/  @!P6 FMUL R156, R156, R156 ;  /* 0x0000009c9c9ce220 */ /* 0x004fe20000400000 */
[----:B------:R-:W-:Y:S02]  /*3b70*/  FSETP.GEU.AND P6, PT, R160, -126, PT ;  /* 0xc2fc0000a000780b */ /* 0x000fe40003fce000 */
[----:B-1----:R-:W-:-:S03]  /*3b80*/  FMNMX R4, R4, R153, !PT ;  /* 0x0000009904047209 */ /* 0x002fc60007800000 */
[----:B------:R-:W-:Y:S01]  /*3b90*/  @!P2 FMUL R21, R21, 0.5 ;  /* 0x3f0000001515a820 */ /* 0x000fe20000400000 */
[----:B------:R-:W1:Y:S01]  /*3ba0*/  MUFU.EX2 R18, R18 ;  /* 0x0000001200127308 */ /* 0x000e620000000800 */
[----:B---3--:R-:W-:Y:S01]  /*3bb0*/  @!P4 FMUL R17, R17, R17 ;  /* 0x000000111111c220 */ /* 0x008fe20000400000 */
[----:B------:R-:W-:-:S05]  /*3bc0*/  FSETP.GEU.AND P4, PT, R23, -126, PT ;  /* 0xc2fc00001700780b */ /* 0x000fca0003f8e000 */
        /* <DEDUP_REMOVED lines=15> */
[----:B------:R-:W-:-:S03]  /*3cc0*/  FSETP.NEU.AND P6, PT, R4, -INF , PT ;  /* 0xff8000000400780b */ /* 0x000fc60003fcd000 */
[----:B------:R-:W-:Y:S01]  /*3cd0*/  FADD R7, R11, R160 ;  /* 0x000000a00b077221 */ /* 0x000fe20000000000 */
[----:B------:R-:W-:Y:S01]  /*3ce0*/  FSEL R176, R4, RZ, P6 ;  /* 0x000000ff04b07208 */ /* 0x000fe20003000000 */
[----:B------:R-:W-:Y:S01]  /*3cf0*/  @!P2 FMUL R169, R169, 0.5 ;  /* 0x3f000000a9a9a820 */ /* 0x000fe20000400000 */
[----:B------:R-:W3:Y:S01]  /*3d00*/  MUFU.EX2 R20, R20 ;  /* 0x0000001400147308 */ /* 0x000ee20000000800 */
[----:B-1----:R-:W-:Y:S01]  /*3d10*/  @!P4 FMUL R23, R23, R23 ;  /* 0x000000171717c220 */ /* 0x002fe20000400000 */
[----:B------:R-:W-:Y:S01]  /*3d20*/  FSETP.GEU.AND P4, PT, R164, -126, PT ;  /* 0xc2fc0000a400780b */ /* 0x000fe20003f8e000 */
[C---:B------:R-:W-:Y:S01]  /*3d30*/  FMUL R161, R176.reuse, UR61 ;  /* 0x0000003db0a17c20 */ /* 0x040fe20008400000 */
[----:B------:R-:W-:Y:S01]  /*3d40*/  FSETP.GEU.AND P6, PT, R173, -126, PT ;  /* 0xc2fc0000ad00780b */ /* 0x000fe20003fce000 */
[----:B------:R-:W-:Y:S01]  /*3d50*/  FADD R176, -R176, R9 ;  /* 0x00000009b0b07221 */ /* 0x000fe20000000100 */
[----:B------:R-:W-:Y:S01]  /*3d60*/  F2FP.F16.F32.PACK_AB R160, R160, R23 ;  /* 0x00000017a0a0723e */ /* 0x000fe200000000ff */
[--C-:B------:R-:W-:Y:S01]  /*3d70*/  FFMA R153, R154, UR61, -R161.reuse ;  /* 0x0000003d9a997c23 */ /* 0x100fe200080008a1 */
[----:B------:R-:W1:Y:S01]  /*3d80*/  MUFU.EX2 R169, R169 ;  /* 0x000000a900a97308 */ /* 0x000e620000000800 */
[----:B--2---:R-:W-:Y:S01]  /*3d90*/  @!P5 FMUL R165, R165, R165 ;  /* 0x000000a5a5a5d220 */ /* 0x004fe20000400000 */
[----:B------:R-:W-:Y:S01]  /*3da0*/  FSETP.GEU.AND P5, PT, R168, -126, PT ;  /* 0xc2fc0000a800780b */ /* 0x000fe20003fae000 */
[--C-:B------:R-:W-:Y:S01]  /*3db0*/  FFMA R154, R155, UR61, -R161.reuse ;  /* 0x0000003d9b9a7c23 */ /* 0x100fe200080008a1 */
[--C-:B------:R-:W-:Y:S01]  /*3dc0*/  FFMA R155, R158, UR61, -R161.reuse ;  /* 0x0000003d9e9b7c23 */ /* 0x100fe200080008a1 */
[--C-:B------:R-:W-:Y:S01]  /*3dd0*/  FFMA R157, R162, UR61, -R161.reuse ;  /* 0x0000003da29d7c23 */ /* 0x100fe200080008a1 */
[--C-:B------:R-:W-:Y:S01]  /*3de0*/  FFMA R159, R159, UR61, -R161.reuse ;  /* 0x0000003d9f9f7c23 */ /* 0x100fe200080008a1 */
[----:B------:R-:W-:Y:S01]  /*3df0*/  @!P4 FMUL R164, R164, 0.5 ;  /* 0x3f000000a4a4c820 */ /* 0x000fe20000400000 */
[--C-:B------:R-:W-:Y:S01]  /*3e00*/  FFMA R163, R163, UR61, -R161.reuse ;  /* 0x0000003da3a37c23 */ /* 0x100fe200080008a1 */
[----:B---3--:R-:W-:Y:S01]  /*3e10*/  @!P3 FMUL R20, R20, R20 ;  /* 0x000000141414b220 */ /* 0x008fe20000400000 */
[----:B------:R-:W-:Y:S01]  /*3e20*/  FSETP.GEU.AND P3, PT, R153, -126, PT ;  /* 0xc2fc00009900780b */ /* 0x000fe20003f6e000 */
[----:B------:R-:W-:Y:S01]  /*3e30*/  @!P6 FMUL R173, R173, 0.5 ;  /* 0x3f000000adade820 */ /* 0x000fe20000400000 */
[--C-:B------:R-:W-:Y:S01]  /*3e40*/  FFMA R167, R167, UR61, -R161.reuse ;  /* 0x0000003da7a77c23 */ /* 0x100fe200080008a1 */
[----:B------:R-:W2:Y:S01]  /*3e50*/  MUFU.EX2 R164, R164 ;  /* 0x000000a400a47308 */ /* 0x000ea20000000800 */
[--C-:B------:R-:W-:Y:S01]  /*3e60*/  FFMA R172, R170, UR61, -R161.reuse ;  /* 0x0000003daaac7c23 */ /* 0x100fe200080008a1 */
[----:B------:R-:W-:Y:S01]  /*3e70*/  @!P5 FMUL R168, R168, 0.5 ;  /* 0x3f000000a8a8d820 */ /* 0x000fe20000400000 */
[--C-:B------:R-:W-:Y:S01]  /*3e80*/  FFMA R171, R171, UR61, -R161.reuse ;  /* 0x0000003dabab7c23 */ /* 0x100fe200080008a1 */
[----:B-1----:R-:W-:Y:S01]  /*3e90*/  @!P2 FMUL R169, R169, R169 ;  /* 0x000000a9a9a9a220 */ /* 0x002fe20000400000 */
[----:B------:R-:W-:Y:S01]  /*3ea0*/  FSETP.GEU.AND P2, PT, R154, -126, PT ;  /* 0xc2fc00009a00780b */ /* 0x000fe20003f4e000 */
[--C-:B------:R-:W-:Y:S01]  /*3eb0*/  FFMA R174, R174, UR61, -R161.reuse ;  /* 0x0000003daeae7c23 */ /* 0x100fe200080008a1 */
[--C-:B------:R-:W-:Y:S01]  /*3ec0*/  FFMA R175, R175, UR61, -R161.reuse ;  /* 0x0000003dafaf7c23 */ /* 0x100fe200080008a1 */
[----:B------:R-:W1:Y:S01]  /*3ed0*/  MUFU.EX2 R168, R168 ;  /* 0x000000a800a87308 */ /* 0x000e620000000800 */
[--C-:B------:R-:W-:Y:S01]  /*3ee0*/  FFMA R179, R179, UR61, -R161.reuse ;  /* 0x0000003db3b37c23 */ /* 0x100fe200080008a1 */
[----:B------:R-:W-:Y:S01]  /*3ef0*/  @!P3 FMUL R153, R153, 0.5 ;  /* 0x3f0000009999b820 */ /* 0x000fe20000400000 */
[--C-:B------:R-:W-:Y:S01]  /*3f00*/  FFMA R182, R182, UR61, -R161.reuse ;  /* 0x0000003db6b67c23 */ /* 0x100fe200080008a1 */
[----:B------:R-:W-:Y:S01]  /*3f10*/  FFMA R183, R183, UR61, -R161 ;  /* 0x0000003db7b77c23 */ /* 0x000fe200080008a1 */
[----:B------:R-:W-:Y:S01]  /*3f20*/  FMUL R177, R176, UR61 ;  /* 0x0000003db0b17c20 */ /* 0x000fe20008400000 */
[----:B------:R-:W-:-:S02]  /*3f30*/  FADD R9, R6, R165 ;  /* 0x000000a506097221 */ /* 0x000fc40000000000 */
[----:B------:R-:W3:Y:S01]  /*3f40*/  MUFU.EX2 R173, R173 ;  /* 0x000000ad00ad7308 */ /* 0x000ee20000000800 */
[----:B--2---:R-:W-:Y:S01]  /*3f50*/  @!P4 FMUL R164, R164, R164 ;  /* 0x000000a4a4a4c220 */ /* 0x004fe20000400000 */
[----:B------:R-:W-:Y:S01]  /*3f60*/  FSETP.GEU.AND P4, PT, R155, -126, PT ;  /* 0xc2fc00009b00780b */ /* 0x000fe20003f8e000 */
[----:B------:R-:W-:-:S05]  /*3f70*/  @!P2 FMUL R154, R154, 0.5 ;  /* 0x3f0000009a9aa820 */ /* 0x000fca0000400000 */
[----:B------:R-:W2:Y:S01]  /*3f80*/  MUFU.EX2 R153, R153 ;  /* 0x0000009900997308 */ /* 0x000ea20000000800 */
[----:B-1----:R-:W-:Y:S01]  /*3f90*/  @!P5 FMUL R168, R168, R168 ;  /* 0x000000a8a8a8d220 */ /* 0x002fe20000400000 */
[----:B------:R-:W-:-:S05]  /*3fa0*/  FSETP.GEU.AND P5, PT, R157, -126, PT ;  /* 0xc2fc00009d00780b */ /* 0x000fca0003fae000 */
[----:B------:R-:W-:Y:S01]  /*3fb0*/  @!P4 FMUL R155, R155, 0.5 ;  /* 0x3f0000009b9bc820 */ /* 0x000fe20000400000 */
[----:B------:R1:W4:Y:S01]  /*3fc0*/  MUFU.EX2 R158, R154 ;  /* 0x0000009a009e7308 */ /* 0x0003220000000800 */
[----:B---3--:R-:W-:Y:S01]  /*3fd0*/  @!P6 FMUL R173, R173, R173 ;  /* 0x000000adadade220 */ /* 0x008fe20000400000 */
[----:B------:R-:W-:-:S03]  /*3fe0*/  FSETP.GEU.AND P6, PT, R159, -126, PT ;  /* 0xc2fc00009f00780b */ /* 0x000fc60003fce000 */
[----:B------:R-:W-:Y:S02]  /*3ff0*/  FADD R176, R18, R173 ;  /* 0x000000ad12b07221 */ /* 0x000fe40000000000 */
[----:B------:R-:W-:Y:S01]  /*4000*/  @!P5 FMUL R157, R157, 0.5 ;  /* 0x3f0000009d9dd820 */ /* 0x000fe20000400000 */
[----:B------:R-:W3:Y:S01]  /*4010*/  MUFU.EX2 R155, R155 ;  /* 0x0000009b009b7308 */ /* 0x000ee20000000800 */
[----:B--2---:R-:W-:Y:S01]  /*4020*/  @!P3 FMUL R153, R153, R153 ;  /* 0x000000999999b220 */ /* 0x004fe20000400000 */
[----:B------:R-:W-:Y:S01]  /*4030*/  FSETP.GEU.AND P3, PT, R163, -126, PT ;  /* 0xc2fc0000a300780b */ /* 0x000fe20003f6e000 */
[----:B-1----:R-:W-:Y:S01]  /*4040*/  FFMA R154, R166, UR61, -R161 ;  /* 0x0000003da69a7c23 */ /* 0x002fe200080008a1 */
[----:B------:R-:W-:-:S03]  /*4050*/  FADD R176, R9, R176 ;  /* 0x000000b009b07221 */ /* 0x000fc60000000000 */
[----:B------:R-:W-:Y:S01]  /*4060*/  @!P6 FMUL R159, R159, 0.5 ;  /* 0x3f0000009f9fe820 */ /* 0x000fe20000400000 */
[----:B------:R-:W1:Y:S01]  /*4070*/  MUFU.EX2 R157, R157 ;  /* 0x0000009d009d7308 */ /* 0x000e620000000800 */
[----:B----4-:R-:W-:Y:S01]  /*4080*/  @!P2 FMUL R158, R158, R158 ;  /* 0x0000009e9e9ea220 */ /* 0x010fe20000400000 */
[----:B------:R-:W-:-:S05]  /*4090*/  FSETP.GEU.AND P2, PT, R154, -126, PT ;  /* 0xc2fc00009a00780b */ /* 0x000fca0003f4e000 */
[----:B------:R-:W-:Y:S01]  /*40a0*/  @!P3 FMUL R163, R163, 0.5 ;  /* 0x3f000000a3a3b820 */ /* 0x000fe20000400000 */
[----:B------:R-:W2:Y:S01]  /*40b0*/  MUFU.EX2 R162, R159 ;  /* 0x0000009f00a27308 */ /* 0x000ea20000000800 */
[----:B---3--:R-:W-:Y:S01]  /*40c0*/  @!P4 FMUL R155, R155, R155 ;  /* 0x0000009b9b9bc220 */ /* 0x008fe20000400000 */
[----:B------:R-:W-:-:S05]  /*40d0*/  FSETP.GEU.AND P4, PT, R167, -126, PT ;  /* 0xc2fc0000a700780b */ /* 0x000fca0003f8e000 */
[----:B------:R-:W-:Y:S01]  /*40e0*/  @!P2 FMUL R154, R154, 0.5 ;  /* 0x3f0000009a9aa820 */ /* 0x000fe20000400000 */
[----:B------:R-:W3:Y:S01]  /*40f0*/  MUFU.EX2 R166, R163 ;  /* 0x000000a300a67308 */ /* 0x000ee20000000800 */
[----:B-1----:R-:W-:Y:S01]  /*4100*/  @!P5 FMUL R157, R157, R157 ;  /* 0x0000009d9d9dd220 */ /* 0x002fe20000400000 */
[----:B------:R-:W-:-:S05]  /*4110*/  FSETP.GEU.AND P5, PT, R171, -126, PT ;  /* 0xc2fc0000ab00780b */ /* 0x000fca0003fae000 */
[----:B------:R-:W-:Y:S01]  /*4120*/  @!P4 FMUL R167, R167, 0.5 ;  /* 0x3f000000a7a7c820 */ /* 0x000fe20000400000 */
[----:B------:R1:W4:Y:S01]  /*4130*/  MUFU.EX2 R159, R154 ;  /* 0x0000009a009f7308 */ /* 0x0003220000000800 */
[----:B--2---:R-:W-:Y:S01]  /*4140*/  @!P6 FMUL R162, R162, R162 ;  /* 0x000000a2a2a2e220 */ /* 0x004fe20000400000 */
[----:B------:R-:W-:-:S05]  /*4150*/  FSETP.GEU.AND P6, PT, R172, -126, PT ;  /* 0xc2fc0000ac00780b */ /* 0x000fca0003fce000 */
[----:B------:R-:W-:Y:S01]  /*4160*/  @!P5 FMUL R171, R171, 0.5 ;  /* 0x3f000000ababd820 */ /* 0x000fe20000400000 */
[----:B------:R-:W2:Y:S01]  /*4170*/  MUFU.EX2 R170, R167 ;  /* 0x000000a700aa7308 */ /* 0x000ea20000000800 */
[----:B---3--:R-:W-:Y:S01]  /*4180*/  @!P3 FMUL R166, R166, R166 ;  /* 0x000000a6a6a6b220 */ /* 0x008fe20000400000 */
        /* <DEDUP_REMOVED lines=8> */
[----:B------:R-:W3:Y:S01]  /*4210*/  MUFU.EX2 R172, R172 ;  /* 0x000000ac00ac7308 */ /* 0x000ee20000000800 */
[----:B--2---:R-:W-:Y:S01]  /*4220*/  @!P4 FMUL R170, R170, R170 ;  /* 0x000000aaaaaac220 */ /* 0x004fe20000400000 */
[----:B------:R-:W-:-:S05]  /*4230*/  FSETP.GEU.AND P4, PT, R154, -126, PT ;  /* 0xc2fc00009a00780b */ /* 0x000fca0003f8e000 */
[----:B------:R-:W-:Y:S01]  /*4240*/  @!P2 FMUL R175, R175, 0.5 ;  /* 0x3f000000afafa820 */ /* 0x000fe20000400000 */
[----:B------:R2:W4:Y:S01]  /*4250*/  MUFU.EX2 R178, R174 ;  /* 0x000000ae00b27308 */ /* 0x0005220000000800 */
[----:B-1----:R-:W-:Y:S01]  /*4260*/  @!P5 FMUL R171, R171, R171 ;  /* 0x000000abababd220 */ /* 0x002fe20000400000 */
[----:B------:R-:W-:-:S05]  /*4270*/  FSETP.GEU.AND P5, PT, R182, -126, PT ;  /* 0xc2fc0000b600780b */ /* 0x000fca0003fae000 */
[----:B------:R-:W-:Y:S01]  /*4280*/  @!P4 FMUL R154, R154, 0.5 ;  /* 0x3f0000009a9ac820 */ /* 0x000fe20000400000 */
[----:B------:R-:W1:Y:S01]  /*4290*/  MUFU.EX2 R175, R175 ;  /* 0x000000af00af7308 */ /* 0x000e620000000800 */
[----:B---3--:R-:W-:Y:S01]  /*42a0*/  @!P6 FMUL R172, R172, R172 ;  /* 0x000000acacace220 */ /* 0x008fe20000400000 */
[----:B------:R-:W-:Y:S01]  /*42b0*/  FSETP.GEU.AND P6, PT, R179, -126, PT ;  /* 0xc2fc0000b300780b */ /* 0x000fe20003fce000 */
[----:B--2---:R-:W-:Y:S01]  /*42c0*/  FADD R174, R156, R169 ;  /* 0x000000a99cae7221 */ /* 0x004fe20000000000 */
[----:B------:R-:W-:Y:S01]  /*42d0*/  F2FP.F16.F32.PACK_AB R156, R19, R156 ;  /* 0x0000009c139c723e */ /* 0x000fe200000000ff */
[----:B------:R-:W-:Y:S01]  /*42e0*/  FADD R9, R153, R172 ;  /* 0x000000ac99097221 */ /* 0x000fe20000000000 */
[----:B------:R-:W-:Y:S01]  /*42f0*/  F2FP.F16.F32.PACK_AB R153, R158, R153 ;  /* 0x000000999e99723e */ /* 0x000fe200000000ff */
[----:B------:R-:W-:Y:S01]  /*4300*/  @!P5 FMUL R182, R182, 0.5 ;  /* 0x3f000000b6b6d820 */ /* 0x000fe20000400000 */
[----:B------:R2:W3:Y:S01]  /*4310*/  MUFU.EX2 R180, R154 ;  /* 0x0000009a00b47308 */ /* 0x0004e20000000800 */
[----:B----4-:R-:W-:Y:S01]  /*4320*/  @!P3 FMUL R178, R178, R178 ;  /* 0x000000b2b2b2b220 */ /* 0x010fe20000400000 */
[----:B------:R-:W-:-:S05]  /*4330*/  FSETP.GEU.AND P3, PT, R183, -126, PT ;  /* 0xc2fc0000b700780b */ /* 0x000fca0003f6e000 */
[----:B------:R-:W-:Y:S01]  /*4340*/  @!P6 FMUL R179, R179, 0.5 ;  /* 0x3f000000b3b3e820 */ /* 0x000fe20000400000 */
[----:B------:R-:W4:Y:S01]  /*4350*/  MUFU.EX2 R182, R182 ;  /* 0x000000b600b67308 */ /* 0x000f220000000800 */
[----:B-1----:R-:W-:Y:S01]  /*4360*/  @!P2 FMUL R175, R175, R175 ;  /* 0x000000afafafa220 */ /* 0x002fe20000400000 */
[----:B------:R-:W-:Y:S01]  /*4370*/  FSETP.GEU.AND P2, PT, R10, -126, PT ;  /* 0xc2fc00000a00780b */ /* 0x000fe20003f4e000 */
[----:B--2---:R-:W-:Y:S01]  /*4380*/  FADD R154, R19, R164 ;  /* 0x000000a4139a7221 */ /* 0x004fe20000000000 */
[----:B------:R-:W-:Y:S01]  /*4390*/  F2FP.F16.F32.PACK_AB R164, R164, R169 ;  /* 0x000000a9a4a4723e */ /* 0x000fe200000000ff */
[----:B------:R-:W-:Y:S02]  /*43a0*/  FADD R181, R162, R175 ;  /* 0x000000afa2b57221 */ /* 0x000fe40000000000 */
[----:B------:R-:W-:Y:S01]  /*43b0*/  @!P3 FMUL R183, R183, 0.5 ;  /* 0x3f000000b7b7b820 */ /* 0x000fe20000400000 */
[----:B------:R-:W1:Y:S01]  /*43c0*/  MUFU.EX2 R179, R179 ;  /* 0x000000b300b37308 */ /* 0x000e620000000800 */
[----:B---3--:R-:W-:Y:S01]  /*43d0*/  @!P4 FMUL R180, R180, R180 ;  /* 0x000000b4b4b4c220 */ /* 0x008fe20000400000 */
[----:B------:R-:W-:Y:S01]  /*43e0*/  FSETP.GEU.AND P4, PT, R177, -126, PT ;  /* 0xc2fc0000b100780b */ /* 0x000fe20003f8e000 */
[----:B------:R-:W-:Y:S01]  /*43f0*/  FADD R163, R7, R154 ;  /* 0x0000009a07a37221 */ /* 0x000fe20000000000 */
[----:B------:R-:W-:Y:S01]  /*4400*/  FADD R154, R17, R20 ;  /* 0x00000014119a7221 */ /* 0x000fe20000000000 */
[----:B------:R-:W-:Y:S01]  /*4410*/  FADD R7, R152, R23 ;  /* 0x0000001798077221 */ /* 0x000fe20000000000 */
[----:B------:R-:W-:Y:S01]  /*4420*/  FADD R188, R157, R180 ;  /* 0x000000b49dbc7221 */ /* 0x000fe20000000000 */
[----:B------:R-:W-:Y:S01]  /*4430*/  @!P2 FMUL R10, R10, 0.5 ;  /* 0x3f0000000a0aa820 */ /* 0x000fe20000400000 */
[----:B------:R2:W3:Y:S01]  /*4440*/  MUFU.EX2 R167, R183 ;  /* 0x000000b700a77308 */ /* 0x0004e20000000800 */
[----:B----4-:R-:W-:Y:S01]  /*4450*/  @!P5 FMUL R182, R182, R182 ;  /* 0x000000b6b6b6d220 */ /* 0x010fe20000400000 */
[----:B------:R-:W-:Y:S01]  /*4460*/  FADD R154, R154, R161 ;  /* 0x000000a19a9a7221 */ /* 0x000fe20000000000 */
[----:B------:R-:W-:Y:S01]  /*4470*/  FADD R7, R7, R174 ;  /* 0x000000ae07077221 */ /* 0x000fe20000000000 */
[----:B------:R-:W-:Y:S01]  /*4480*/  FADD R161, R158, R171 ;  /* 0x000000ab9ea17221 */ /* 0x000fe20000000000 */
[----:B------:R-:W-:Y:S01]  /*4490*/  FADD R174, R155, R178 ;  /* 0x000000b29bae7221 */ /* 0x000fe20000000000 */
[----:B------:R-:W-:Y:S01]  /*44a0*/  FADD R9, R9, R188 ;  /* 0x000000bc09097221 */ /* 0x000fe20000000000 */
[----:B------:R-:W-:Y:S01]  /*44b0*/  @!P4 FMUL R177, R177, 0.5 ;  /* 0x3f000000b1b1c820 */ /* 0x000fe20000400000 */
[----:B------:R-:W4:Y:S01]  /*44c0*/  MUFU.EX2 R10, R10 ;  /* 0x0000000a000a7308 */ /* 0x000f220000000800 */
[----:B-1----:R-:W-:Y:S01]  /*44d0*/  @!P6 FMUL R179, R179, R179 ;  /* 0x000000b3b3b3e220 */ /* 0x002fe20000400000 */
[----:B--2---:R-:W-:Y:S01]  /*44e0*/  FADD R183, R159, R182 ;  /* 0x000000b69fb77221 */ /* 0x004fe20000000000 */
[----:B------:R-:W-:Y:S01]  /*44f0*/  FADD R154, R163, R154 ;  /* 0x0000009aa39a7221 */ /* 0x000fe20000000000 */
[----:B------:R-:W-:Y:S01]  /*4500*/  FADD R7, R7, R176 ;  /* 0x000000b007077221 */ /* 0x000fe20000000000 */
[----:B------:R-:W-:Y:S01]  /*4510*/  FADD R190, R166, R179 ;  /* 0x000000b3a6be7221 */ /* 0x000fe20000000000 */
[----:B------:R-:W-:Y:S01]  /*4520*/  FADD R174, R174, R183 ;  /* 0x000000b7aeae7221 */ /* 0x000fe20000000000 */
[----:B------:R-:W-:Y:S01]  /*4530*/  F2FP.F16.F32.PACK_AB R155, R162, R155 ;  /* 0x0000009ba29b723e */ /* 0x000fe200000000ff */
[----:B------:R-:W1:Y:S01]  /*4540*/  MUFU.EX2 R177, R177 ;  /* 0x000000b100b17308 */ /* 0x000e620000000800 */
[----:B---3--:R-:W-:Y:S01]  /*4550*/  @!P3 FMUL R167, R167, R167 ;  /* 0x000000a7a7a7b220 */ /* 0x008fe20000400000 */
[----:B------:R-:W-:Y:S01]  /*4560*/  FADD R161, R161, R190 ;  /* 0x000000bea1a17221 */ /* 0x000fe20000000000 */
[----:B------:R-:W-:Y:S01]  /*4570*/  FADD R9, R9, R174 ;  /* 0x000000ae09097221 */ /* 0x000fe20000000000 */
[----:B------:R-:W-:Y:S01]  /*4580*/  FADD R7, R7, R154 ;  /* 0x0000009a07077221 */ /* 0x000fe20000000000 */
[----:B------:R-:W-:Y:S01]  /*4590*/  FADD R192, R170, R167 ;  /* 0x000000a7aac07221 */ /* 0x000fe20000000000 */
[----:B------:R-:W-:-:S02]  /*45a0*/  F2FP.F16.F32.PACK_AB R157, R166, R157 ;  /* 0x0000009da69d723e */ /* 0x000fc400000000ff */
[----:B------:R-:W-:Y:S01]  /*45b0*/  F2FP.F16.F32.PACK_AB R162, R20, R165 ;  /* 0x000000a514a2723e */ /* 0x000fe200000000ff */
[----:B------:R-:W-:Y:S01]  /*45c0*/  FADD R192, R181, R192 ;  /* 0x000000c0b5c07221 */ /* 0x000fe20000000000 */
[----:B----4-:R-:W-:Y:S01]  /*45d0*/  @!P2 FMUL R10, R10, R10 ;  /* 0x0000000a0a0aa220 */ /* 0x010fe20000400000 */
[----:B------:R-:W-:Y:S02]  /*45e0*/  F2FP.F16.F32.PACK_AB R152, R11, R152 ;  /* 0x000000980b98723e */ /* 0x000fe400000000ff */
[----:B------:R-:W-:Y:S01]  /*45f0*/  FADD R192, R161, R192 ;  /* 0x000000c0a1c07221 */ /* 0x000fe20000000000 */
[----:B------:R-:W-:Y:S01]  /*4600*/  FFMA R3, R10, R3, R7 ;  /* 0x000000030a037223 */ /* 0x000fe20000000007 */
[-C--:B------:R-:W-:Y:S01]  /*4610*/  FMUL R24, R24, R10.reuse ;  /* 0x0000000a18187220 */ /* 0x080fe20000400000 */
[-C--:B------:R-:W-:Y:S01]  /*4620*/  FMUL R25, R25, R10.reuse ;  /* 0x0000000a19197220 */ /* 0x080fe20000400000 */
[----:B------:R-:W-:Y:S01]  /*4630*/  FADD R192, R9, R192 ;  /* 0x000000c009c07221 */ /* 0x000fe20000000000 */
[----:B------:R-:W-:Y:S01]  /*4640*/  MOV R9, UR6 ;  /* 0x0000000600097c02 */ /* 0x000fe20008000f00 */
[----:B-1----:R-:W-:Y:S01]  /*4650*/  @!P4 FMUL R177, R177, R177 ;  /* 0x000000b1b1b1c220 */ /* 0x002fe20000400000 */
[-C--:B------:R-:W-:Y:S01]  /*4660*/  FMUL R28, R28, R10.reuse ;  /* 0x0000000a1c1c7220 */ /* 0x080fe20000400000 */
[----:B------:R-:W-:Y:S01]  /*4670*/  FMUL R29, R29, R10 ;  /* 0x0000000a1d1d7220 */ /* 0x000fe20000400000 */
[----:B------:R-:W-:Y:S01]  /*4680*/  SHF.L.U32 R7, R9, 0x1f, RZ ;  /* 0x0000001f09077819 */ /* 0x000fe200000006ff */
[----:B------:R-:W-:Y:S01]  /*4690*/  FFMA R0, R177, R0, R192 ;  /* 0x00000000b1007223 */ /* 0x000fe200000000c0 */
[-C--:B------:R-:W-:Y:S01]  /*46a0*/  FMUL R32, R32, R10.reuse ;  /* 0x0000000a20207220 */ /* 0x080fe20000400000 */
[-C--:B------:R-:W-:Y:S01]  /*46b0*/  FMUL R33, R33, R10.reuse ;  /* 0x0000000a21217220 */ /* 0x080fe20000400000 */
[----:B------:R1:W2:Y:S01]  /*46c0*/  SYNCS.PHASECHK.TRANS64.TRYWAIT P2, [UR10+0x38000], R7 ;  /* 0x03800007ff0075a7 */ /* 0x0002a2000804014a */
[-C--:B------:R-:W-:Y:S01]  /*46d0*/  FMUL R36, R36, R10.reuse ;  /* 0x0000000a24247220 */ /* 0x080fe20000400000 */
        /* <DEDUP_REMOVED lines=56> */
[----:B------:R-:W-:Y:S01]  /*4a60*/  FMUL R149, R149, R10 ;  /* 0x0000000a95957220 */ /* 0x000fe20000400000 */
[----:B------:R-:W-:Y:S01]  /*4a70*/  F2FP.F16.F32.PACK_AB R154, R17, R6 ;  /* 0x00000006119a723e */ /* 0x000fe200000000ff */
        /* <DEDUP_REMOVED lines=64> */
[----:B------:R-:W-:-:S02]  /*4e80*/  F2FP.F16.F32.PACK_AB R158, R21, R18 ;  /* 0x00000012159e723e */ /* 0x000fc400000000ff */
[----:B------:R-:W-:Y:S02]  /*4e90*/  F2FP.F16.F32.PACK_AB R159, R170, R159 ;  /* 0x0000009faa9f723e */ /* 0x000fe400000000ff */
[----:B------:R-:W-:Y:S02]  /*4ea0*/  F2FP.F16.F32.PACK_AB R161, R171, R172 ;  /* 0x000000acaba1723e */ /* 0x000fe400000000ff */
[----:B------:R-:W-:Y:S02]  /*4eb0*/  F2FP.F16.F32.PACK_AB R163, R175, R178 ;  /* 0x000000b2afa3723e */ /* 0x000fe400000000ff */
[----:B------:R-:W-:Y:S02]  /*4ec0*/  F2FP.F16.F32.PACK_AB R165, R179, R180 ;  /* 0x000000b4b3a5723e */ /* 0x000fe400000000ff */
[----:B------:R-:W-:Y:S01]  /*4ed0*/  F2FP.F16.F32.PACK_AB R166, R168, R173 ;  /* 0x000000ada8a6723e */ /* 0x000fe200000000ff */
[----:B-12---:R-:W-:Y:S06]  /*4ee0*/  @!P0 BRA `(.L_x_27) ;  /* 0x0000000000048947 */ /* 0x006fec0003800000 */
[----:B------:R-:W-:Y:S01]  /*4ef0*/  BPT.TRAP 0x1 ;  /* 0x000000040000795c */ /* 0x000fe20000300000 */
.L_x_27:
[----:B------:R-:W-:Y:S05]  /*4f00*/  @P2 BRA `(.L_x_28) ;  /* 0x0000000000082947 */ /* 0x000fea0003800000 */
[----:B------:R-:W1:Y:S02]  /*4f10*/  SYNCS.PHASECHK.TRANS64.TRYWAIT P2, [UR10+0x38000], R7 ;  /* 0x03800007ff0075a7 */ /* 0x000e64000804014a */
[----:B-1----:R-:W-:Y:S05]  /*4f20*/  @!P2 BRA `(.L_x_29) ;  /* 0x0000004800a8a947 */ /* 0x002fea0003800000 */
.L_x_28:
[----:B------:R-:W-:Y:S01]  /*4f30*/  R2UR UR10, R184 ;  /* 0x00000000b80a72ca */ /* 0x000fe200000e0000 */
[----:B------:R-:W-:Y:S01]  /*4f40*/  WARPGROUP.ARRIVE ;  /* 0x00000000000079c5 */ /* 0x000fe20000000000 */
[----:B------:R-:W-:Y:S01]  /*4f50*/  UMOV UR11, 0x40000040 ;  /* 0x40000040000b7882 */ /* 0x000fe20000000000 */
[----:B------:R-:W-:Y:S01]  /*4f60*/  UMOV UR15, 0x40000040 ;  /* 0x40000040000f7882 */ /* 0x000fe20000000000 */
[----:B------:R-:W-:-:S09]  /*4f70*/  F2FP.F16.F32.PACK_AB R167, R167, R182 ;  /* 0x000000b6a7a7723e */ /* 0x000fd200000000ff */
[----:B------:R-:W-:-:S04]  /*4f80*/  ULEA UR10, UR7, UR10, 0xb ;  /* 0x0000000a070a7291 */ /* 0x000fc8000f8e583f */
[----:B------:R-:W-:-:S05]  /*4f90*/  UIADD3 UR14, UR10, 0x80, URZ ;  /* 0x000000800a0e7890 */ /* 0x000fca000fffe03f */
[----:B------:R-:W-:Y:S01]  /*4fa0*/  HGMMA.64x256x16.F32 R24, R152, gdesc[UR8].tnspB, R24, gsb0 ;  /* 0x43e0000898187df0 */ /* 0x000fe20008000818 */
[----:B------:R-:W-:Y:S02]  /*4fb0*/  UMOV UR11, 0x40000040 ;  /* 0x40000040000b7882 */ /* 0x000fe40000000000 */
[----:B------:R-:W-:Y:S02]  /*4fc0*/  WARPGROUP.DEPBAR.LE gsb0, 0x0 ;  /* 0x00008000000079c5 */ /* 0x000fe40000010000 */
[----:B------:R-:W-:-:S15]  /*4fd0*/  WARPGROUP.ARRIVE ;  /* 0x00000000000079c5 */ /* 0x000fde0000000000 */
[----:B------:R-:W-:-:S08]  /*4fe0*/  NOP ;  /* 0x0000000000007918 */ /* 0x000fd00000000000 */
[----:B------:R-:W-:Y:S01]  /*4ff0*/  HGMMA.64x256x16.F32 R24, R156, gdesc[UR12].tnspB, R24, gsb0 ;  /* 0x43e0000c9c187df0 */ /* 0x000fe20008000818 */
[----:B------:R-:W-:Y:S01]  /*5000*/  UIADD3 UR14, UR10, 0x100, URZ ;  /* 0x000001000a0e7890 */ /* 0x000fe2000fffe03f */
[----:B------:R-:W-:Y:S01]  /*5010*/  UMOV UR15, 0x40000040 ;  /* 0x40000040000f7882 */ /* 0x000fe20000000000 */
[----:B------:R-:W-:Y:S01]  /*5020*/  UIADD3 UR10, UR10, 0x180, URZ ;  /* 0x000001800a0a7890 */ /* 0x000fe2000fffe03f */
[----:B------:R-:W-:Y:S02]  /*5030*/  WARPGROUP.DEPBAR.LE gsb0, 0x0 ;  /* 0x00008000000079c5 */ /* 0x000fe40000010000 */
[----:B------:R-:W-:-:S15]  /*5040*/  WARPGROUP.ARRIVE ;  /* 0x00000000000079c5 */ /* 0x000fde0000000000 */
[----:B------:R-:W-:-:S07]  /*5050*/  NOP ;  /* 0x0000000000007918 */ /* 0x000fce0000000000 */
[----:B------:R-:W-:Y:S03]  /*5060*/  HGMMA.64x256x16.F32 R24, R160, gdesc[UR12].tnspB, R24, gsb0 ;  /* 0x43e0000ca0187df0 */ /* 0x000fe60008000818 */
[----:B------:R-:W-:Y:S02]  /*5070*/  WARPGROUP.DEPBAR.LE gsb0, 0x0 ;  /* 0x00008000000079c5 */ /* 0x000fe40000010000 */
[----:B------:R-:W-:-:S15]  /*5080*/  WARPGROUP.ARRIVE ;  /* 0x00000000000079c5 */ /* 0x000fde0000000000 */
[----:B------:R-:W-:-:S08]  /*5090*/  NOP ;  /* 0x0000000000007918 */ /* 0x000fd00000000000 */
[----:B------:R-:W-:Y:S03]  /*50a0*/  HGMMA.64x256x16.F32 R24, R164, gdesc[UR8].tnspB, R24, gsb0 ;  /* 0x43e00008a4187df0 */ /* 0x000fe60008000818 */
[----:B------:R-:W-:Y:S02]  /*50b0*/  WARPGROUP.DEPBAR.LE gsb0, 0x0 ;  /* 0x00008000000079c5 */ /* 0x000fe40000010000 */
[----:B------:R-:W-:Y:S05]  /*50c0*/  @!P0 BRA `(.L_x_30) ;  /* 0x0000000000048947 */ /* 0x000fea0003800000 */
[----:B------:R-:W-:Y:S01]  /*50d0*/  BPT.TRAP 0x1 ;  /* 0x000000040000795c */ /* 0x000fe20000300000 */
.L_x_30:
[----:B------:R-:W-:Y:S02]  /*50e0*/  R2UR UR11, R16 ;  /* 0x00000000100b72ca */ /* 0x000fe400000e0000 */
[----:B------:R-:W-:-:S13]  /*50f0*/  R2UR UR10, R186 ;  /* 0x00000000ba0a72ca */ /* 0x000fda00000e0000 */
[----:B------:R-:W-:-:S04]  /*5100*/  ULEA UR10, UR10, UR11, 0x3 ;  /* 0x0000000b0a0a7291 */ /* 0x000fc8000f8e183f */
[----:B------:R-:W-:-:S04]  /*5110*/  UIADD3 UR10, UR10, 0x38028, URZ ;  /* 0x000380280a0a7890 */ /* 0x000fc8000fffe03f */
[----:B------:R-:W-:-:S09]  /*5120*/  UPRMT UR10, URZ, 0x654, UR10 ;  /* 0x000006543f0a7896 */ /* 0x000fd2000800000a */
[----:B------:R-:W-:Y:S01]  /*5130*/  SYNCS.ARRIVE.TRANS64.RED.A1T0 RZ, [UR10], RZ ;  /* 0x000000ffffff79a7 */ /* 0x000fe2000810040a */
[----:B------:R-:W-:Y:S05]  /*5140*/  @P1 BRA `(.L_x_31) ;  /* 0x0000000000041947 */ /* 0x000fea0003800000 */
[----:B------:R-:W-:Y:S01]  /*5150*/  BPT.TRAP 0x1 ;  /* 0x000000040000795c */ /* 0x000fe20000300000 */
.L_x_31:
[----:B------:R-:W-:-:S13]  /*5160*/  R2UR UR10, R186 ;  /* 0x00000000ba0a72ca */ /* 0x000fda00000e0000 */
[----:B------:R-:W-:-:S04]  /*5170*/  UIADD3 UR10, UR10, 0x1, URZ ;  /* 0x000000010a0a7890 */ /* 0x000fc8000fffe03f */
[----:B------:R-:W-:-:S04]  /*5180*/  UISETP.NE.AND UP0, UPT, UR10, 0x5, UPT ;  /* 0x000000050a00788c */ /* 0x000fc8000bf05270 */
[----:B------:R-:W-:Y:S01]  /*5190*/  USEL UR11, UR10, URZ, UP0 ;  /* 0x0000003f0a0b7287 */ /* 0x000fe20008000000 */
[----:B------:R-:W-:Y:S11]  /*51a0*/  @!P0 BRA `(.L_x_32) ;  /* 0x0000000000048947 */ /* 0x000ff60003800000 */
[----:B------:R-:W-:Y:S01]  /*51b0*/  BPT.TRAP 0x1 ;  /* 0x000000040000795c */ /* 0x000fe20000300000 */
.L_x_32:
[----:B------:R-:W-:-:S13]  /*51c0*/  R2UR UR10, R16 ;  /* 0x00000000100a72ca */ /* 0x000fda00000e0000 */
[----:B------:R-:W-:-:S04]  /*51d0*/  ULEA UR10, UR11, UR10, 0x3 ;  /* 0x0000000a0b0a7291 */ /* 0x000fc8000f8e183f */
[----:B------:R-:W-:-:S04]  /*51e0*/  UIADD3 UR10, UR10, 0x38028, URZ ;  /* 0x000380280a0a7890 */ /* 0x000fc8000fffe03f */
[----:B------:R-:W-:-:S09]  /*51f0*/  UPRMT UR10, URZ, 0x654, UR10 ;  /* 0x000006543f0a7896 */ /* 0x000fd2000800000a */
[----:B------:R-:W-:Y:S01]  /*5200*/  SYNCS.ARRIVE.TRANS64.RED.A1T0 RZ, [UR10], RZ ;  /* 0x000000ffffff79a7 */ /* 0x000fe2000810040a */
[----:B------:R-:W-:Y:S05]  /*5210*/  @P1 BRA `(.L_x_33) ;  /* 0x0000000000041947 */ /* 0x000fea0003800000 */
[----:B------:R-:W-:Y:S01]  /*5220*/  BPT.TRAP 0x1 ;  /* 0x000000040000795c */ /* 0x000fe20000300000 */
.L_x_33:
[----:B------:R-:W-:Y:S01]  /*5230*/  R2UR UR14, R185 ;  /* 0x00000000b90e72ca */ /* 0x000fe200000e0000 */
[----:B------:R-:W-:Y:S01]  /*5240*/  UIADD3 UR10, UR11, 0x1, URZ ;  /* 0x000000010b0a7890 */ /* 0x000fe2000fffe03f */
[----:B-1----:R-:W-:Y:S01]  /*5250*/  MOV R7, R5 ;  /* 0x0000000500077202 */ /* 0x002fe20000000f00 */
[----:B------:R-:W-:Y:S01]  /*5260*/  UIADD3 UR7, UR7, 0x1, URZ ;  /* 0x0000000107077890 */ /* 0x000fe2000fffe03f */
[----:B------:R-:W-:Y:S01]  /*5270*/  MOV R9, R4 ;  /* 0x0000000400097202 */ /* 0x000fe20000000f00 */
[----:B------:R-:W-:Y:S02]  /*5280*/  UISETP.NE.AND UP0, UPT, UR10, 0x5, UPT ;  /* 0x000000050a00788c */ /* 0x000fe4000bf05270 */
[----:B------:R-:W-:-:S04]  /*5290*/  UISETP.NE.AND UP2, UPT, UR7, 0x5, UPT ;  /* 0x000000050700788c */ /* 0x000fc8000bf45270 */
[----:B------:R-:W-:Y:S02]  /*52a0*/  USEL UR60, UR7, URZ, UP2 ;  /* 0x0000003f073c7287 */ /* 0x000fe40009000000 */
[----:B------:R-:W-:Y:S02]  /*52b0*/  UISETP.GT.AND UP3, UPT, UR14, 0x2, UPT ;  /* 0x000000020e00788c */ /* 0x000fe4000bf64270 */
[----:B------:R-:W-:Y:S02]  /*52c0*/  UIADD3 UR11, UR14, -0x1, URZ ;  /* 0xffffffff0e0b7890 */ /* 0x000fe4000fffe03f */
[----:B------:R-:W-:Y:S02]  /*52d0*/  USEL UR14, UR10, URZ, UP0 ;  /* 0x0000003f0a0e7287 */ /* 0x000fe40008000000 */
[----:B------:R-:W-:Y:S01]  /*52e0*/  PLOP3.LUT P2, PT, PT, PT, UP3, 0x80, 0x0 ;  /* 0x000000000000781c */ /* 0x000fe20003f4f038 */
[----:B------:R-:W-:Y:S01]  /*52f0*/  USEL UR10, URZ, 0x1, UP2 ;  /* 0x000000013f0a7887 */ /* 0x000fe20009000000 */
[----:B------:R-:W-:-:S02]  /*5300*/  MOV R185, UR11 ;  /* 0x0000000b00b97c02 */ /* 0x000fc40008000f00 */
[----:B------:R-:W-:Y:S01]  /*5310*/  MOV R186, UR14 ;  /* 0x0000000e00ba7c02 */ /* 0x000fe20008000f00 */
[----:B------:R-:W-:-:S06]  /*5320*/  ULOP3.LUT UR6, UR6, UR10, URZ, 0x3c, !UPT ;  /* 0x0000000a06067292 */ /* 0x000fcc000f8e3c3f */
[----:B------:R-:W-:Y:S02]  /*5330*/  MOV R11, UR6 ;  /* 0x00000006000b7c02 */ /* 0x000fe40008000f00 */
[----:B------:R-:W-:Y:S05]  /*5340*/  @P2 BRA `(.L_x_34) ;  /* 0xffffffd800e82947 */ /* 0x000fea000383ffff */
.L_x_23:
[----:B------:R-:W1:Y:S01]  /*5350*/  SHFL.BFLY PT, R6, R3, 0x1, 0x1f ;  /* 0x0c201f0003067f89 */ /* 0x000e6200000e0000 */
[----:B------:R-:W-:Y:S01]  /*5360*/  BSSY B0, `(.L_x_35) ;  /* 0x0000023000007945 */ /* 0x000fe20003800000 */
[----:B------:R-:W-:Y:S02]  /*5370*/  MOV R12, 0x3f800000 ;  /* 0x3f800000000c7802 */ /* 0x000fe40000000f00 */
[----:B------:R-:W2:Y:S01]  /*5380*/  SHFL.BFLY PT, R7, R0, 0x1, 0x1f ;  /* 0x0c201f0000077f89 */ /* 0x000ea200000e0000 */
[----:B------:R-:W-:Y:S01]  /*5390*/  MOV R10, 0x7f800000 ;  /* 0x7f800000000a7802 */ /* 0x000fe20000000f00 */
[----:B-1----:R-:W-:Y:S01]  /*53a0*/  FADD R6, R6, R3 ;  /* 0x0000000306067221 */ /* 0x002fe20000000000 */
[----:B--2---:R-:W-:-:S04]  /*53b0*/  FADD R18, R7, R0 ;  /* 0x0000000007127221 */ /* 0x004fc80000000000 */
[----:B------:R-:W1:Y:S01]  /*53c0*/  SHFL.BFLY PT, R9, R6, 0x2, 0x1f ;  /* 0x0c401f0006097f89 */ /* 0x000e6200000e0000 */
[----:B------:R-:W-:-:S03]  /*53d0*/  MOV R7, 0x3f800000 ;  /* 0x3f80000000077802 */ /* 0x000fc60000000f00 */
[----:B------:R-:W2:Y:S01]  /*53e0*/  SHFL.BFLY PT, R19, R18, 0x2, 0x1f ;  /* 0x0c401f0012137f89 */ /* 0x000ea200000e0000 */
[C---:B-1----:R-:W-:Y:S01]  /*53f0*/  FSETP.NE.AND P0, PT, R6.reuse, -R9, PT ;  /* 0x800000090600720b */ /* 0x042fe20003f05000 */
[----:B------:R-:W-:Y:S01]  /*5400*/  FADD R3, R6, R9 ;  /* 0x0000000906037221 */ /* 0x000fe20000000000 */
[----:B------:R-:W-:Y:S01]  /*5410*/  MOV R9, 0x7f800000 ;  /* 0x7f80000000097802 */ /* 0x000fe20000000f00 */
[----:B--2---:R-:W-:-:S10]  /*5420*/  FADD R11, R18, R19 ;  /* 0x00000013120b7221 */ /* 0x004fd40000000000 */
[----:B------:R-:W-:Y:S05]  /*5430*/  @!P0 BRA `(.L_x_36) ;  /* 0x0000000000548947 */ /* 0x000fea0003800000 */
[----:B------:R-:W-:Y:S01]  /*5440*/  IADD3 R0, R3, 0x1800000, RZ ;  /* 0x0180000003007810 */ /* 0x000fe20007ffe0ff */
[----:B------:R-:W-:Y:S03]  /*5450*/  BSSY B1, `(.L_x_37) ;  /* 0x000000c000017945 */ /* 0x000fe60003800000 */
[----:B------:R-:W-:-:S04]  /*5460*/  LOP3.LUT R0, R0, 0x7f800000, RZ, 0xc0, !PT ;  /* 0x7f80000000007812 */ /* 0x000fc800078ec0ff */
[----:B------:R-:W-:-:S13]  /*5470*/  ISETP.GT.U32.AND P0, PT, R0, 0x1ffffff, PT ;  /* 0x01ffffff0000780c */ /* 0x000fda0003f04070 */
[----:B------:R-:W-:Y:S05]  /*5480*/  @P0 BRA `(.L_x_38) ;  /* 0x0000000000100947 */ /* 0x000fea0003800000 */
[----:B------:R-:W-:-:S07]  /*5490*/  MOV R17, 0x54b0 ;  /* 0x000054b000117802 */ /* 0x000fce0000000f00 */
[----:B------:R-:W-:Y:S05]  /*54a0*/  CALL.REL.NOINC `($__internal_0_$__cuda_sm20_rcp_rn_f32_slowpath) ;  /* 0x0000004400f07944 */ /* 0x000fea0003c00000 */
[----:B------:R-:W-:Y:S01]  /*54b0*/  MOV R7, R0 ;  /* 0x0000000000077202 */ /* 0x000fe20000000f00 */
[----:B------:R-:W-:Y:S06]  /*54c0*/  BRA `(.L_x_39) ;  /* 0x0000000000107947 */ /* 0x000fec0003800000 */
.L_x_38:
[----:B------:R-:W1:Y:S02]  /*54d0*/  MUFU.RCP R0, R3 ;  /* 0x0000000300007308 */ /* 0x000e640000001000 */
[----:B-1----:R-:W-:-:S04]  /*54e0*/  FFMA R6, R3, R0, -1 ;  /* 0xbf80000003067423 */ /* 0x002fc80000000000 */
[----:B------:R-:W-:-:S04]  /*54f0*/  FADD.FTZ R7, -R6, -RZ ;  /* 0x800000ff06077221 */ /* 0x000fc80000010100 */
[----:B------:R-:W-:-:S07]  /*5500*/  FFMA R7, R0, R7, R0 ;  /* 0x0000000700077223 */ /* 0x000fce0000000000 */
.L_x_39:
[----:B------:R-:W-:Y:S05]  /*5510*/  BSYNC B1 ;  /* 0x0000000000017941 */ /* 0x000fea0003800000 */
.L_x_37:
[----:B------:R-:W-:Y:S01]  /*5520*/  FSETP.GEU.AND P0, PT, |R3|, 1.175494350822287508e-38, PT ;  /* 0x008000000300780b */ /* 0x000fe20003f0e200 */
[----:B------:R-:W-:-:S12]  /*5530*/  ULDC UR4, c[0x0][0x600] ;  /* 0x0001800000047ab9 */ /* 0x000fd80000000800 */
[----:B------:R-:W-:-:S04]  /*5540*/  @!P0 FMUL R3, R3, 16777216 ;  /* 0x4b80000003038820 */ /* 0x000fc80000400000 */
[----:B------:R-:W1:Y:S02]  /*5550*/  MUFU.LG2 R0, R3 ;  /* 0x0000000300007308 */ /* 0x000e640000000c00 */
[----:B-1----:R-:W-:-:S04]  /*5560*/  @!P0 FADD R0, R0, -24 ;  /* 0xc1c0000000008421 */ /* 0x002fc80000000000 */
[----:B------:R-:W-:-:S04]  /*5570*/  FMUL R0, R0, 0.69314718246459960938 ;  /* 0x3f31721800007820 */ /* 0x000fc80000400000 */
[----:B------:R-:W-:-:S07]  /*5580*/  FFMA R10, R5, UR4, R0 ;  /* 0x00000004050a7c23 */ /* 0x000fce0008000000 */
.L_x_36:
[----:B------:R-:W-:Y:S05]  /*5590*/  BSYNC B0 ;  /* 0x0000000000007941 */ /* 0x000fea0003800000 */
.L_x_35:
[----:B------:R-:W-:Y:S01]  /*55a0*/  FSETP.NE.AND P0, PT, R18, -R19, PT ;  /* 0x800000131200720b */ /* 0x000fe20003f05000 */
[----:B------:R-:W-:Y:S01]  /*55b0*/  ULDC UR4, c[0x0][0x608] ;  /* 0x0001820000047ab9 */ /* 0x000fe20000000800 */
[----:B------:R-:W-:Y:S01]  /*55c0*/  BSSY B0, `(.L_x_40) ;  /* 0x0000059000007945 */ /* 0x000fe20003800000 */
[----:B------:R-:W-:-:S04]  /*55d0*/  FMUL R7, R7, UR4 ;  /* 0x0000000407077c20 */ /* 0x000fc80008400000 */
        /* <DEDUP_REMOVED lines=64> */
[----:B------:R-:W-:Y:S06]  /*59e0*/  @!P0 BRA `(.L_x_41) ;  /* 0x0000000000588947 */ /* 0x000fec0003800000 */
[----:B------:R-:W-:Y:S01]  /*59f0*/  IADD3 R0, R11, 0x1800000, RZ ;  /* 0x018000000b007810 */ /* 0x000fe20007ffe0ff */
[----:B------:R-:W-:Y:S03]  /*5a00*/  BSSY B1, `(.L_x_42) ;  /* 0x000000d000017945 */ /* 0x000fe60003800000 */
[----:B------:R-:W-:-:S04]  /*5a10*/  LOP3.LUT R0, R0, 0x7f800000, RZ, 0xc0, !PT ;  /* 0x7f80000000007812 */ /* 0x000fc800078ec0ff */
[----:B------:R-:W-:-:S13]  /*5a20*/  ISETP.GT.U32.AND P0, PT, R0, 0x1ffffff, PT ;  /* 0x01ffffff0000780c */ /* 0x000fda0003f04070 */
[----:B------:R-:W-:Y:S05]  /*5a30*/  @P0 BRA `(.L_x_43) ;  /* 0x0000000000140947 */ /* 0x000fea0003800000 */
[----:B------:R-:W-:Y:S02]  /*5a40*/  MOV R3, R11 ;  /* 0x0000000b00037202 */ /* 0x000fe40000000f00 */
[----:B------:R-:W-:-:S07]  /*5a50*/  MOV R17, 0x5a70 ;  /* 0x00005a7000117802 */ /* 0x000fce0000000f00 */
[----:B------:R-:W-:Y:S05]  /*5a60*/  CALL.REL.NOINC `($__internal_0_$__cuda_sm20_rcp_rn_f32_slowpath) ;  /* 0x0000004000807944 */ /* 0x000fea0003c00000 */
[----:B------:R-:W-:Y:S01]  /*5a70*/  MOV R12, R0 ;  /* 0x00000000000c7202 */ /* 0x000fe20000000f00 */
[----:B------:R-:W-:Y:S06]  /*5a80*/  BRA `(.L_x_44) ;  /* 0x0000000000107947 */ /* 0x000fec0003800000 */
.L_x_43:
[----:B------:R-:W1:Y:S02]  /*5a90*/  MUFU.RCP R12, R11 ;  /* 0x0000000b000c7308 */ /* 0x000e640000001000 */
[----:B-1----:R-:W-:-:S04]  /*5aa0*/  FFMA R0, R11, R12, -1 ;  /* 0xbf8000000b007423 */ /* 0x002fc8000000000c */
[----:B------:R-:W-:-:S04]  /*5ab0*/  FADD.FTZ R3, -R0, -RZ ;  /* 0x800000ff00037221 */ /* 0x000fc80000010100 */
[----:B------:R-:W-:-:S07]  /*5ac0*/  FFMA R12, R12, R3, R12 ;  /* 0x000000030c0c7223 */ /* 0x000fce000000000c */
.L_x_44:
[----:B------:R-:W-:Y:S05]  /*5ad0*/  BSYNC B1 ;  /* 0x0000000000017941 */ /* 0x000fea0003800000 */
.L_x_42:
[----:B------:R-:W-:Y:S01]  /*5ae0*/  FSETP.GEU.AND P0, PT, |R11|, 1.175494350822287508e-38, PT ;  /* 0x008000000b00780b */ /* 0x000fe20003f0e200 */
[----:B------:R-:W-:-:S12]  /*5af0*/  ULDC UR4, c[0x0][0x600] ;  /* 0x0001800000047ab9 */ /* 0x000fd80000000800 */
[----:B------:R-:W-:-:S04]  /*5b00*/  @!P0 FMUL R11, R11, 16777216 ;  /* 0x4b8000000b0b8820 */ /* 0x000fc80000400000 */
[----:B------:R-:W1:Y:S02]  /*5b10*/  MUFU.LG2 R0, R11 ;  /* 0x0000000b00007308 */ /* 0x000e640000000c00 */
[----:B-1----:R-:W-:-:S04]  /*5b20*/  @!P0 FADD R0, R0, -24 ;  /* 0xc1c0000000008421 */ /* 0x002fc80000000000 */
[----:B------:R-:W-:-:S04]  /*5b30*/  FMUL R9, R0, 0.69314718246459960938 ;  /* 0x3f31721800097820 */ /* 0x000fc80000400000 */
[----:B------:R-:W-:-:S07]  /*5b40*/  FFMA R9, R4, UR4, R9 ;  /* 0x0000000404097c23 */ /* 0x000fce0008000009 */
.L_x_41:
[----:B------:R-:W-:Y:S05]  /*5b50*/  BSYNC B0 ;  /* 0x0000000000007941 */ /* 0x000fea0003800000 */
.L_x_40:
[----:B------:R-:W-:Y:S01]  /*5b60*/  R2UR UR5, R2 ;  /* 0x00000000020572ca */ /* 0x000fe200000e0000 */
[----:B------:R-:W1:Y:S01]  /*5b70*/  S2R R3, SR_TID.X ;  /* 0x0000000000037919 */ /* 0x000e620000002100 */
[----:B------:R-:W-:Y:S01]  /*5b80*/  R2UR UR6, R16 ;  /* 0x00000000100672ca */ /* 0x000fe200000e0000 */
[----:B------:R-:W-:-:S10]  /*5b90*/  ULDC.64 UR8, c[0x0][0x208] ;  /* 0x0000820000087ab9 */ /* 0x000fd40000000a00 */
[----:B------:R-:W-:-:S06]  /*5ba0*/  UIADD3 UR4, UR5, -0x1, URZ ;  /* 0xffffffff05047890 */ /* 0x000fcc000fffe03f */
[----:B------:R-:W-:Y:S01]  /*5bb0*/  ISETP.NE.AND P0, PT, RZ, UR4, PT ;  /* 0x00000004ff007c0c */ /* 0x000fe2000bf05270 */
[----:B------:R-:W-:-:S03]  /*5bc0*/  ULEA UR4, UR5, UR6, 0x3 ;  /* 0x0000000605047291 */ /* 0x000fc6000f8e183f */
[----:B------:R-:W-:Y:S01]  /*5bd0*/  SEL R0, RZ, 0x1, P0 ;  /* 0x00000001ff007807 */ /* 0x000fe20000000000 */
[----:B------:R-:W-:Y:S02]  /*5be0*/  ULDC UR5, c[0x0][0x608] ;  /* 0x0001820000057ab9 */ /* 0x000fe40000000800 */
[----:B------:R-:W-:Y:S01]  /*5bf0*/  FMUL R12, R12, UR5 ;  /* 0x000000050c0c7c20 */ /* 0x000fe20008400000 */
[----:B------:R-:W-:-:S04]  /*5c00*/  SHF.L.U32 R0, R0, 0x1f, RZ ;  /* 0x0000001f00007819 */ /* 0x000fc800000006ff */
[----:B------:R-:W2:Y:S01]  /*5c10*/  SYNCS.PHASECHK.TRANS64.TRYWAIT P0, [UR4+0x38098], R0 ;  /* 0x03809800ff0075a7 */ /* 0x000ea20008000144 */
[C---:B-1----:R-:W-:Y:S02]  /*5c20*/  LOP3.LUT P1, RZ, R3.reuse, 0x3, RZ, 0xc0, !PT ;  /* 0x0000000303ff7812 */ /* 0x042fe4000782c0ff */
[----:B------:R-:W-:Y:S01]  /*5c30*/  LOP3.LUT R18, R3, 0x7f, RZ, 0xc0, !PT ;  /* 0x0000007f03127812 */ /* 0x000fe200078ec0ff */
[----:B--2---:R-:W-:Y:S10]  /*5c40*/  @!P0 BRA `(.L_x_45) ;  /* 0x0000003c00788947 */ /* 0x004ff40003800000 */
.L_x_106:
[----:B------:R-:W-:Y:S01]  /*5c50*/  R2UR UR4, R8 ;  /* 0x00000000080472ca */ /* 0x000fe200000e0000 */
[----:B------:R-:W-:Y:S01]  /*5c60*/  BSSY B0, `(.L_x_46) ;  /* 0x0000019000007945 */ /* 0x000fe20003800000 */
[----:B------:R-:W-:-:S11]  /*5c70*/  SHF.R.U32.HI R19, RZ, 0x5, R18 ;  /* 0x00000005ff137819 */ /* 0x000fd60000011612 */
[----:B------:R-:W-:Y:S01]  /*5c80*/  USHF.L.U32 UR42, UR4, 0x6, URZ ;  /* 0x00000006042a7899 */ /* 0x000fe2000800063f */
[----:B------:R-:W-:Y:S11]  /*5c90*/  @P1 BRA `(.L_x_47) ;  /* 0x0000000000541947 */ /* 0x000ff60003800000 */
[----:B------:R-:W2:Y:S01]  /*5ca0*/  S2UR UR4, SR_CTAID.Y ;  /* 0x00000000000479c3 */ /* 0x000ea20000002600 */
[----:B-1----:R-:W-:Y:S01]  /*5cb0*/  SHF.R.U32.HI R0, RZ, 0x2, R3 ;  /* 0x00000002ff007819 */ /* 0x002fe20000011603 */
[----:B------:R-:W-:Y:S01]  /*5cc0*/  ULDC.64 UR6, c[0x0][0x688] ;  /* 0x0001a20000067ab9 */ /* 0x000fe20000000a00 */
[----:B------:R-:W-:Y:S02]  /*5cd0*/  SHF.L.U32 R3, R19, 0x4, RZ ;  /* 0x0000000413037819 */ /* 0x000fe400000006ff */
[----:B------:R-:W-:-:S03]  /*5ce0*/  LOP3.LUT R0, R0, 0x7, RZ, 0xc0, !PT ;  /* 0x0000000700007812 */ /* 0x000fc600078ec0ff */
[----:B------:R-:W1:Y:S01]  /*5cf0*/  S2UR UR5, SR_CTAID.Z ;  /* 0x00000000000579c3 */ /* 0x000e620000002700 */
[----:B------:R-:W-:-:S04]  /*5d00*/  LOP3.LUT R0, R3, 0xfffffff0, R0, 0xe2, !PT ;  /* 0xfffffff003007812 */ /* 0x000fc800078ee200 */
[----:B------:R-:W-:-:S04]  /*5d10*/  IADD3 R4, R0, UR42, RZ ;  /* 0x0000002a00047c10 */ /* 0x000fc8000fffe0ff */
[----:B------:R-:W-:Y:S01]  /*5d20*/  IADD3 R3, R4, 0x8, RZ ;  /* 0x0000000804037810 */ /* 0x000fe20007ffe0ff */
[----:B--2---:R-:W-:-:S04]  /*5d30*/  UIMAD UR4, UR4, UR6, UR42 ;  /* 0x00000006040472a4 */ /* 0x004fc8000f8e022a */
[----:B-1----:R-:W-:-:S03]  /*5d40*/  UIMAD UR4, UR5, UR7, UR4 ;  /* 0x00000007050472a4 */ /* 0x002fc6000f8e0204 */
[----:B------:R-:W-:Y:S02]  /*5d50*/  ULDC UR5, c[0x0][0x288] ;  /* 0x0000a20000057ab9 */ /* 0x000fe40000000800 */
[----:B------:R-:W-:Y:S02]  /*5d60*/  ISETP.GE.U32.AND P0, PT, R4, UR5, PT ;  /* 0x0000000504007c0c */ /* 0x000fe4000bf06070 */
[----:B------:R-:W-:Y:S02]  /*5d70*/  IADD3 R0, P2, R0, UR4, RZ ;  /* 0x0000000400007c10 */ /* 0x000fe4000ff5e0ff */
[----:B------:R-:W-:Y:S01]  /*5d80*/  ISETP.GE.U32.AND P1, PT, R3, UR5, PT ;  /* 0x0000000503007c0c */ /* 0x000fe2000bf26070 */
[----:B------:R-:W-:Y:S01]  /*5d90*/  ULDC.64 UR4, c[0x0][0x680] ;  /* 0x0001a00000047ab9 */ /* 0x000fe20000000a00 */
[----:B------:R-:W-:Y:S02]  /*5da0*/  IADD3.X R3, RZ, RZ, RZ, P2, !PT ;  /* 0x000000ffff037210 */ /* 0x000fe400017fe4ff */
[----:B------:R-:W-:-:S04]  /*5db0*/  LEA R4, P2, R0, UR4, 0x2 ;  /* 0x0000000400047c11 */ /* 0x000fc8000f8410ff */
[----:B------:R-:W-:-:S05]  /*5dc0*/  LEA.HI.X R5, R0, UR5, R3, 0x2, P2 ;  /* 0x0000000500057c11 */ /* 0x000fca00090f1403 */
[----:B------:R2:W-:Y:S04]  /*5dd0*/  @!P0 STG.E desc[UR8][R4.64], R10 ;  /* 0x0000000a04008986 */ /* 0x0005e8000c101908 */
[----:B------:R2:W-:Y:S02]  /*5de0*/  @!P1 STG.E desc[UR8][R4.64+0x20], R9 ;  /* 0x0000200904009986 */ /* 0x0005e4000c101908 */
.L_x_47:
[----:B------:R-:W-:Y:S05]  /*5df0*/  BSYNC B0 ;  /* 0x0000000000007941 */ /* 0x000fea0003800000 */
.L_x_46:
[----:B------:R-:W-:Y:S01]  /*5e00*/  ULDC.64 UR4, c[0x0][0x730] ;  /* 0x0001cc0000047ab9 */ /* 0x000fe20000000a00 */
[-C--:B------:R-:W-:Y:S01]  /*5e10*/  FMUL R26, R26, R12.reuse ;  /* 0x0000000c1a1a7220 */ /* 0x080fe20000400000 */
[----:B------:R-:W-:Y:S01]  /*5e20*/  ISETP.NE.U32.AND P0, PT, RZ, UR4, PT ;  /* 0x00000004ff007c0c */ /* 0x000fe2000bf05070 */
[-C--:B------:R-:W-:Y:S01]  /*5e30*/  FMUL R27, R27, R12.reuse ;  /* 0x0000000c1b1b7220 */ /* 0x080fe20000400000 */
[-C--:B------:R-:W-:Y:S01]  /*5e40*/  FMUL R30, R30, R12.reuse ;  /* 0x0000000c1e1e7220 */ /* 0x080fe20000400000 */
[-C--:B------:R-:W-:Y:S01]  /*5e50*/  FMUL R31, R31, R12.reuse ;  /* 0x0000000c1f1f7220 */ /* 0x080fe20000400000 */
[----:B------:R-:W-:Y:S01]  /*5e60*/  ISETP.NE.AND.EX P0, PT, RZ, UR5, PT, P0 ;  /* 0x00000005ff007c0c */ /* 0x000fe2000bf05300 */
        /* <DEDUP_REMOVED lines=60> */
[----:B------:R-:W-:Y:S06]  /*6230*/  @P0 BRA `(.L_x_48) ;  /* 0x0000000000200947 */ /* 0x000fec0003800000 */
[----:B------:R-:W-:Y:S02]  /*6240*/  ULDC.64 UR4, c[0x0][0x728] ;  /* 0x0001ca0000047ab9 */ /* 0x000fe40000000a00 */
[----:B------:R-:W-:-:S04]  /*6250*/  ISETP.NE.U32.AND P0, PT, RZ, UR4, PT ;  /* 0x00000004ff007c0c */ /* 0x000fc8000bf05070 */
[----:B------:R-:W-:-:S13]  /*6260*/  ISETP.NE.AND.EX P0, PT, RZ, UR5, PT, P0 ;  /* 0x00000005ff007c0c */ /* 0x000fda000bf05300 */
[----:B------:R-:W-:Y:S05]  /*6270*/  @!P0 BRA `(.L_x_49) ;  /* 0x00000000000c8947 */ /* 0x000fea0003800000 */
[----:B-12---:R-:W1:Y:S02]  /*6280*/  LDC.64 R4, c[0x0][0x728] ;  /* 0x0001ca00ff047b82 */ /* 0x006e640000000a00 */
[----:B-1----:R4:W5:Y:S01]  /*6290*/  LDG.E R22, desc[UR8][R4.64] ;  /* 0x0000000804167981 */ /* 0x002962000c1e1900 */
[----:B------:R-:W-:Y:S05]  /*62a0*/  BRA `(.L_x_48) ;  /* 0x0000000000047947 */ /* 0x000fea0003800000 */
.L_x_49:
[----:B------:R-:W3:Y:S02]  /*62b0*/  LDC R22, c[0x0][0x720] ;  /* 0x0001c800ff167b82 */ /* 0x000ee40000000800 */
.L_x_48:
[----:B-1----:R-:W-:-:S04]  /*62c0*/  MOV R0, RZ ;  /* 0x000000ff00007202 */ /* 0x002fc80000000f00 */
[----:B------:R-:W-:-:S13]  /*62d0*/  LOP3.LUT P0, RZ, R0, 0x1bf, RZ, 0xc0, !PT ;  /* 0x000001bf00ff7812 */ /* 0x000fda000780c0ff */
[----:B------:R-:W-:Y:S05]  /*62e0*/  @!P0 BRA `(.L_x_50) ;  /* 0x0000000000408947 */ /* 0x000fea0003800000 */
[----:B------:R-:W-:Y:S01]  /*62f0*/  MOV R14, 0x0 ;  /* 0x00000000000e7802 */ /* 0x000fe20000000f00 */
[----:B------:R-:W-:Y:S01]  /*6300*/  ULDC.64 UR4, c[0x4][0x70] ;  /* 0x01001c0000047ab9 */ /* 0x000fe20000000a00 */
[----:B------:R-:W-:Y:S01]  /*6310*/  ULDC.64 UR6, c[0x4][0x8] ;  /* 0x0100020000067ab9 */ /* 0x000fe20000000a00 */
[----:B--2-4-:R-:W-:Y:S02]  /*6320*/  MOV R4, UR4 ;  /* 0x0000000400047c02 */ /* 0x014fe40008000f00 */
[----:B------:R-:W-:Y:S01]  /*6330*/  MOV R5, UR5 ;  /* 0x0000000500057c02 */ /* 0x000fe20008000f00 */
[----:B------:R-:W1:Y:S01]  /*6340*/  LDC.64 R14, c[0x4][R14] ;  /* 0x010000000e0e7b82 */ /* 0x000e620000000a00 */
[----:B------:R-:W-:Y:S01]  /*6350*/  ULDC.64 UR4, c[0x4][0x78] ;  /* 0x01001e0000047ab9 */ /* 0x000fe20000000a00 */
[----:B------:R-:W-:Y:S02]  /*6360*/  MOV R10, UR6 ;  /* 0x00000006000a7c02 */ /* 0x000fe40008000f00 */
[----:B------:R-:W-:-:S02]  /*6370*/  MOV R6, UR4 ;  /* 0x0000000400067c02 */ /* 0x000fc40008000f00 */
[----:B------:R-:W-:Y:S02]  /*6380*/  MOV R7, UR5 ;  /* 0x0000000500077c02 */ /* 0x000fe40008000f00 */
[----:B------:R-:W-:Y:S02]  /*6390*/  MOV R11, UR7 ;  /* 0x00000007000b7c02 */ /* 0x000fe40008000f00 */
[----:B------:R-:W-:Y:S02]  /*63a0*/  MOV R8, 0x70 ;  /* 0x0000007000087802 */ /* 0x000fe40000000f00 */
[----:B------:R-:W-:Y:S02]  /*63b0*/  MOV R12, 0x1 ;  /* 0x00000001000c7802 */ /* 0x000fe40000000f00 */
[----:B------:R-:W-:-:S07]  /*63c0*/  MOV R13, RZ ;  /* 0x000000ff000d7202 */ /* 0x000fce0000000f00 */
[----:B------:R-:W-:-:S07]  /*63d0*/  LEPC R20, `(.L_x_50) ;  /* 0x000000001014794e */ /* 0x000fce0000000000 */
[----:B-1-3-5:R-:W-:Y:S05]  /*63e0*/  CALL.ABS.NOINC R14 ;  /* 0x000000000e007343 */ /* 0x02afea0003c00000 */
.L_x_50:
[----:B------:R-:W-:Y:S02]  /*63f0*/  R2UR UR4, R2 ;  /* 0x00000000020472ca */ /* 0x000fe400000e0000 */
[----:B------:R-:W-:-:S11]  /*6400*/  R2UR UR5, R16 ;  /* 0x00000000100572ca */ /* 0x000fd600000e0000 */
[----:B------:R-:W-:Y:S02]  /*6410*/  UIADD3 UR4, UR4, -0x1, URZ ;  /* 0xffffffff04047890 */ /* 0x000fe4000fffe03f */
[----:B------:R-:W-:-:S04]  /*6420*/  MOV R17, UR5 ;  /* 0x0000000500117c02 */ /* 0x000fc80008000f00 */
[----:B------:R-:W-:-:S05]  /*6430*/  MOV R0, UR4 ;  /* 0x0000000400007c02 */ /* 0x000fca0008000f00 */
[----:B------:R-:W-:-:S05]  /*6440*/  IMAD R17, R0, 0x2200, R17 ;  /* 0x0000220000117824 */ /* 0x000fca00078e0211 */
        /* <DEDUP_REMOVED lines=18> */
.L_x_51:
[----:B--2-4-:R-:W1:Y:S01]  /*6570*/  S2R R5, SR_TID.X ;  /* 0x0000000000057919 */ /* 0x014e620000002100 */
[----:B------:R-:W-:Y:S01]  /*6580*/  ULDC.64 UR4, c[0x0][0x730] ;  /* 0x0001cc0000047ab9 */ /* 0x000fe20000000a00 */
[----:B------:R-:W-:Y:S02]  /*6590*/  IADD3 R18, R18, 0x1f, RZ ;  /* 0x0000001f12127810 */ /* 0x000fe40007ffe0ff */
[----:B------:R-:W-:Y:S02]  /*65a0*/  ISETP.NE.U32.AND P0, PT, RZ, UR4, PT ;  /* 0x00000004ff007c0c */ /* 0x000fe4000bf05070 */
[----:B------:R-:W-:Y:S02]  /*65b0*/  ISETP.GT.U32.AND P1, PT, R18, 0x3e, PT ;  /* 0x0000003e1200780c */ /* 0x000fe40003f24070 */
[----:B------:R-:W-:-:S13]  /*65c0*/  ISETP.NE.AND.EX P0, PT, RZ, UR5, PT, P0 ;  /* 0x00000005ff007c0c */ /* 0x000fda000bf05300 */
[----:B---3-5:R-:W2:Y:S01]  /*65d0*/  @P0 LDC R22, c[0x0][0x720] ;  /* 0x0001c800ff160b82 */ /* 0x028ea20000000800 */
[----:B-1----:R-:W-:Y:S02]  /*65e0*/  SHF.L.U32 R0, R5, 0x5, RZ ;  /* 0x0000000505007819 */ /* 0x002fe400000006ff */
[----:B------:R-:W-:Y:S02]  /*65f0*/  SHF.R.U32.HI R4, RZ, 0x1, R5 ;  /* 0x00000001ff047819 */ /* 0x000fe40000011605 */
[C---:B------:R-:W-:Y:S02]  /*6600*/  LOP3.LUT R3, R0.reuse, 0xc0, RZ, 0xc0, !PT ;  /* 0x000000c000037812 */ /* 0x040fe400078ec0ff */
[----:B------:R-:W-:Y:S02]  /*6610*/  LOP3.LUT R6, R0, 0x20, RZ, 0xc0, !PT ;  /* 0x0000002000067812 */ /* 0x000fe400078ec0ff */
[----:B------:R-:W-:Y:S02]  /*6620*/  LOP3.LUT R3, R3, 0x8, R4, 0xf8, !PT ;  /* 0x0000000803037812 */ /* 0x000fe400078ef804 */
[----:B------:R-:W-:-:S02]  /*6630*/  SHF.L.U32 R4, R5, 0x2, RZ ;  /* 0x0000000205047819 */ /* 0x000fc400000006ff */
[----:B------:R-:W-:Y:S01]  /*6640*/  LEA R6, R19, R6, 0x9 ;  /* 0x0000000613067211 */ /* 0x000fe200078e48ff */
[-C--:B--2---:R-:W-:Y:S01]  /*6650*/  FMUL R25, R25, R22.reuse ;  /* 0x0000001619197220 */ /* 0x084fe20000400000 */
[----:B------:R-:W-:Y:S01]  /*6660*/  LOP3.LUT R3, R3, 0x18, R4, 0x78, !PT ;  /* 0x0000001803037812 */ /* 0x000fe200078e7804 */
[-C--:B------:R-:W-:Y:S01]  /*6670*/  FMUL R4, R24, R22.reuse ;  /* 0x0000001618047220 */ /* 0x080fe20000400000 */
[----:B------:R-:W-:Y:S01]  /*6680*/  LOP3.LUT R0, R0, 0x100, RZ, 0xc0, !PT ;  /* 0x0000010000007812 */ /* 0x000fe200078ec0ff */
[-C--:B------:R-:W-:Y:S01]  /*6690*/  FMUL R9, R34, R22.reuse ;  /* 0x0000001622097220 */ /* 0x080fe20000400000 */
[-C--:B------:R-:W-:Y:S01]  /*66a0*/  FMUL R18, R35, R22.reuse ;  /* 0x0000001623127220 */ /* 0x080fe20000400000 */
[----:B------:R-:W-:Y:S01]  /*66b0*/  LOP3.LUT P0, RZ, R5, 0x4, RZ, 0xc0, !PT ;  /* 0x0000000405ff7812 */ /* 0x000fe2000780c0ff */
[----:B------:R-:W-:Y:S01]  /*66c0*/  FMUL R5, R26, R22 ;  /* 0x000000161a057220 */ /* 0x000fe20000400000 */
[----:B------:R-:W-:Y:S01]  /*66d0*/  IADD3 R0, R3, R6, R0 ;  /* 0x0000000603007210 */ /* 0x000fe20007ffe000 */
        /* <DEDUP_REMOVED lines=13> */
[----:B------:R-:W-:Y:S01]  /*67b0*/  F2FP.F16.F32.PACK_AB R9, R18, R9 ;  /* 0x000000091209723e */ /* 0x000fe200000000ff */
[-C--:B------:R-:W-:Y:S01]  /*67c0*/  FMUL R3, R40, R22.reuse ;  /* 0x0000001628037220 */ /* 0x080fe20000400000 */
[----:B------:R-:W-:Y:S01]  /*67d0*/  MOV R18, 0x10 ;  /* 0x0000001000127802 */ /* 0x000fe20000000f00 */
[-C--:B------:R-:W-:Y:S01]  /*67e0*/  FMUL R13, R43, R22.reuse ;  /* 0x000000162b0d7220 */ /* 0x080fe20000400000 */
[----:B------:R-:W-:Y:S01]  /*67f0*/  LEA R25, R0, R17, 0x1 ;  /* 0x0000001100197211 */ /* 0x000fe200078e08ff */
[-C--:B------:R-:W-:Y:S01]  /*6800*/  FMUL R42, R42, R22.reuse ;  /* 0x000000162a2a7220 */ /* 0x080fe20000400000 */
[----:B------:R-:W-:Y:S01]  /*6810*/  F2FP.F16.F32.PACK_AB R5, R6, R5 ;  /* 0x000000050605723e */ /* 0x000fe200000000ff */
[-C--:B------:R-:W-:Y:S01]  /*6820*/  FMUL R14, R45, R22.reuse ;  /* 0x000000162d0e7220 */ /* 0x080fe20000400000 */
        /* <DEDUP_REMOVED lines=112> */
[----:B------:R-:W-:Y:S02]  /*6f30*/  SEL R0, R18, 0xfffffff0, !P0 ;  /* 0xfffffff012007807 */ /* 0x000fe40004000000 */
[----:B------:R-:W-:Y:S01]  /*6f40*/  IADD3 R27, R25, 0x1000, RZ ;  /* 0x00001000191b7810 */ /* 0x000fe20007ffe0ff */
[----:B------:R-:W-:Y:S06]  /*6f50*/  @P1 BRA `(.L_x_52) ;  /* 0x0000000000041947 */ /* 0x000fec0003800000 */
[----:B------:R-:W-:-:S04]  /*6f60*/  DEPBAR.LE SB0, 0x1 ;  /* 0x000080400000791a */ /* 0x000fc80000000000 */
.L_x_52:
[----:B------:R-:W-:Y:S05]  /*6f70*/  WARPSYNC.ALL ;  /* 0x0000000000007948 */ /* 0x000fea0003800000 */
[----:B------:R-:W-:Y:S01]  /*6f80*/  BAR.SYNC.DEFER_BLOCKING 0x1, 0x80 ;  /* 0x0042000000007b1d */ /* 0x000fe20000010000 */
[C---:B------:R-:W-:Y:S02]  /*6f90*/  LEA R27, R0.reuse, R27, 0x1 ;  /* 0x0000001b001b7211 */ /* 0x040fe400078e08ff */
[----:B------:R-:W-:Y:S02]  /*6fa0*/  LEA R0, R0, R25, 0x1 ;  /* 0x0000001900007211 */ /* 0x000fe400078e08ff */
[----:B------:R-:W-:Y:S01]  /*6fb0*/  F2FP.F16.F32.PACK_AB R20, R20, R23 ;  /* 0x000000171414723e */ /* 0x000fe200000000ff */
[----:B------:R-:W-:Y:S01]  /*6fc0*/  BSSY B0, `(.L_x_53) ;  /* 0x000001c000007945 */ /* 0x000fe20003800000 */
[----:B------:R-:W-:-:S02]  /*6fd0*/  F2FP.F16.F32.PACK_AB R12, R12, R3 ;  /* 0x000000030c0c723e */ /* 0x000fc400000000ff */
[----:B------:R-:W-:Y:S02]  /*6fe0*/  F2FP.F16.F32.PACK_AB R13, R13, R42 ;  /* 0x0000002a0d0d723e */ /* 0x000fe400000000ff */
[----:B------:R-:W-:Y:S02]  /*6ff0*/  F2FP.F16.F32.PACK_AB R14, R14, R19 ;  /* 0x000000130e0e723e */ /* 0x000fe400000000ff */
[----:B------:R-:W-:Y:S02]  /*7000*/  F2FP.F16.F32.PACK_AB R15, R15, R46 ;  /* 0x0000002e0f0f723e */ /* 0x000fe400000000ff */
[----:B------:R-:W-:Y:S02]  /*7010*/  F2FP.F16.F32.PACK_AB R21, R21, R50 ;  /* 0x000000321515723e */ /* 0x000fe400000000ff */
[----:B------:R-:W-:Y:S02]  /*7020*/  F2FP.F16.F32.PACK_AB R22, R53, R52 ;  /* 0x000000343516723e */ /* 0x000fe400000000ff */
[----:B------:R-:W-:Y:S01]  /*7030*/  F2FP.F16.F32.PACK_AB R23, R55, R54 ;  /* 0x000000363717723e */ /* 0x000fe200000000ff */
[----:B------:R1:W-:Y:S04]  /*7040*/  STSM.16.M88.4 [R25], R4 ;  /* 0x0000000419007844 */ /* 0x0003e80000000200 */
[----:B------:R1:W-:Y:S01]  /*7050*/  STSM.16.M88.4 [R0], R8 ;  /* 0x0000000800007844 */ /* 0x0003e20000000200 */
[----:B------:R-:W-:Y:S01]  /*7060*/  @!PT LDS RZ, [RZ] ;  /* 0x00000000fffff984 */ /* 0x000fe20000000800 */
[----:B------:R-:W-:Y:S01]  /*7070*/  @!PT LDS RZ, [RZ] ;  /* 0x00000000fffff984 */ /* 0x000fe20000000800 */
[----:B------:R-:W-:Y:S01]  /*7080*/  @!PT LDS RZ, [RZ] ;  /* 0x00000000fffff984 */ /* 0x000fe20000000800 */
[----:B------:R-:W-:Y:S01]  /*7090*/  @!PT LDS RZ, [RZ] ;  /* 0x00000000fffff984 */ /* 0x000fe20000000800 */
[----:B------:R2:W-:Y:S06]  /*70a0*/  MEMBAR.ALL.CTA ;  /* 0x0000000000007992 */ /* 0x0005ec0000008000 */
[----:B--2---:R-:W2:Y:S02]  /*70b0*/  FENCE.VIEW.ASYNC.S ;  /* 0x00000000000073c6 */ /* 0x004ea40000000000 */
[----:B--2---:R-:W-:Y:S06]  /*70c0*/  BAR.SYNC.DEFER_BLOCKING 0x1, 0x80 ;  /* 0x0042000000007b1d */ /* 0x004fec0000010000 */
[----:B------:R-:W-:Y:S05]  /*70d0*/  @P1 BRA `(.L_x_54) ;  /* 0x0000000000281947 */ /* 0x000fea0003800000 */
[----:B------:R-:W-:Y:S01]  /*70e0*/  S2UR UR44, SR_CTAID.Z ;  /* 0x00000000002c79c3 */ /* 0x000fe20000002700 */
[----:B------:R-:W-:Y:S01]  /*70f0*/  ULDC.64 UR4, c[0x0][0x198] ;  /* 0x0000660000047ab9 */ /* 0x000fe20000000a00 */
[----:B------:R-:W-:Y:S01]  /*7100*/  R2UR UR40, R17 ;  /* 0x00000000112872ca */ /* 0x000fe200000e0000 */
[----:B------:R-:W-:Y:S01]  /*7110*/  UIADD3 UR4, UP0, UR4, 0x670, URZ ;  /* 0x0000067004047890 */ /* 0x000fe2000ff1e03f */
[----:B------:R-:W-:-:S03]  /*7120*/  UMOV UR41, URZ ;  /* 0x0000003f00297c82 */ /* 0x000fc60008000000 */
[----:B------:R-:W-:Y:S01]  /*7130*/  UIADD3.X UR5, URZ, UR5, URZ, UP0, !UPT ;  /* 0x000000053f057290 */ /* 0x000fe200087fe43f */
[----:B------:R-:W2:Y:S08]  /*7140*/  S2UR UR43, SR_CTAID.Y ;  /* 0x00000000002b79c3 */ /* 0x000eb00000002600 */
[----:B--2---:R2:W-:Y:S01]  /*7150*/  UTMASTG.4D [UR40], [UR4] ;  /* 0x00000028040073b5 */ /* 0x0045e20008018000 */
[----:B------:R0:W-:Y:S01]  /*7160*/  UTMACMDFLUSH ;  /* 0x00000000000079b7 */ /* 0x0001e20000000000 */
[----:B--2---:R-:W-:-:S04]  /*7170*/  DEPBAR.LE SB0, 0x1 ;  /* 0x000080400000791a */ /* 0x004fc80000000000 */
.L_x_54:
[----:B------:R-:W-:Y:S05]  /*7180*/  BSYNC B0 ;  /* 0x0000000000007941 */ /* 0x000fea0003800000 */
.L_x_53:
[----:B------:R-:W-:Y:S01]  /*7190*/  BAR.SYNC.DEFER_BLOCKING 0x1, 0x80 ;  /* 0x0042000000007b1d */ /* 0x000fe20000010000 */
[----:B-1----:R-:W-:Y:S02]  /*71a0*/  F2FP.F16.F32.PACK_AB R4, R57, R56 ;  /* 0x000000383904723e */ /* 0x002fe400000000ff */
[----:B------:R-:W-:Y:S02]  /*71b0*/  F2FP.F16.F32.PACK_AB R5, R59, R58 ;  /* 0x0000003a3b05723e */ /* 0x000fe400000000ff */
[----:B------:R-:W-:Y:S01]  /*71c0*/  F2FP.F16.F32.PACK_AB R6, R61, R60 ;  /* 0x0000003c3d06723e */ /* 0x000fe200000000ff */
[----:B------:R-:W-:Y:S01]  /*71d0*/  BSSY B0, `(.L_x_55) ;  /* 0x000001c000007945 */ /* 0x000fe20003800000 */
[----:B------:R-:W-:Y:S02]  /*71e0*/  F2FP.F16.F32.PACK_AB R7, R63, R62 ;  /* 0x0000003e3f07723e */ /* 0x000fe400000000ff */
[----:B------:R-:W-:Y:S02]  /*71f0*/  F2FP.F16.F32.PACK_AB R8, R65, R64 ;  /* 0x000000404108723e */ /* 0x000fe400000000ff */
[----:B------:R-:W-:-:S02]  /*7200*/  F2FP.F16.F32.PACK_AB R9, R67, R66 ;  /* 0x000000424309723e */ /* 0x000fc400000000ff */
[----:B------:R-:W-:Y:S02]  /*7210*/  F2FP.F16.F32.PACK_AB R10, R69, R68 ;  /* 0x00000044450a723e */ /* 0x000fe400000000ff */
[----:B------:R-:W-:Y:S01]  /*7220*/  F2FP.F16.F32.PACK_AB R11, R71, R70 ;  /* 0x00000046470b723e */ /* 0x000fe200000000ff */
[----:B------:R1:W-:Y:S04]  /*7230*/  STSM.16.M88.4 [R25+0x1000], R12 ;  /* 0x0010000c19007844 */ /* 0x0003e80000000200 */
[----:B------:R1:W-:Y:S01]  /*7240*/  STSM.16.M88.4 [R0+0x1000], R20 ;  /* 0x0010001400007844 */ /* 0x0003e20000000200 */
        /* <DEDUP_REMOVED lines=9> */
[----:B------:R-:W-:Y:S01]  /*72e0*/  R2UR UR8, R17 ;  /* 0x00000000110872ca */ /* 0x000fe200000e0000 */
[----:B------:R-:W-:Y:S01]  /*72f0*/  ULDC.64 UR4, c[0x0][0x198] ;  /* 0x0000660000047ab9 */ /* 0x000fe20000000a00 */
[----:B------:R-:W-:Y:S01]  /*7300*/  UMOV UR9, 0x20 ;  /* 0x0000002000097882 */ /* 0x000fe20000000000 */
[----:B------:R-:W-:Y:S01]  /*7310*/  UIADD3 UR4, UP0, UR4, 0x670, URZ ;  /* 0x0000067004047890 */ /* 0x000fe2000ff1e03f */
[----:B------:R-:W-:-:S03]  /*7320*/  UMOV UR10, UR42 ;  /* 0x0000002a000a7c82 */ /* 0x000fc60008000000 */
[----:B------:R-:W2:Y:S01]  /*7330*/  S2UR UR11, SR_CTAID.Y ;  /* 0x00000000000b79c3 */ /* 0x000ea20000002600 */
[----:B------:R-:W-:-:S05]  /*7340*/  UIADD3.X UR5, URZ, UR5, URZ, UP0, !UPT ;  /* 0x000000053f057290 */ /* 0x000fca00087fe43f */
[----:B------:R-:W-:-:S09]  /*7350*/  UIADD3 UR8, UR8, 0x1000, URZ ;  /* 0x0000100008087890 */ /* 0x000fd2000fffe03f */
[----:B--2---:R2:W-:Y:S01]  /*7360*/  UTMASTG.4D [UR8], [UR4] ;  /* 0x00000008040073b5 */ /* 0x0045e20008018000 */
[----:B------:R0:W-:Y:S01]  /*7370*/  UTMACMDFLUSH ;  /* 0x00000000000079b7 */ /* 0x0001e20000000000 */
[----:B--2---:R-:W-:-:S04]  /*7380*/  DEPBAR.LE SB0, 0x1 ;  /* 0x000080400000791a */ /* 0x004fc80000000000 */
.L_x_56:
[----:B------:R-:W-:Y:S05]  /*7390*/  BSYNC B0 ;  /* 0x0000000000007941 */ /* 0x000fea0003800000 */
.L_x_55:
        /* <DEDUP_REMOVED lines=24> */
[----:B------:R-:W-:Y:S01]  /*7520*/  UMOV UR9, 0x40 ;  /* 0x0000004000097882 */ /* 0x000fe20000000000 */
[----:B------:R-:W-:Y:S02]  /*7530*/  UMOV UR10, UR42 ;  /* 0x0000002a000a7c82 */ /* 0x000fe40008000000 */
[----:B------:R-:W-:Y:S01]  /*7540*/  UIADD3.X UR5, URZ, UR5, URZ, UP0, !UPT ;  /* 0x000000053f057290 */ /* 0x000fe200087fe43f */
[----:B------:R-:W2:Y:S08]  /*7550*/  S2UR UR11, SR_CTAID.Y ;  /* 0x00000000000b79c3 */ /* 0x000eb00000002600 */
[----:B--2---:R2:W-:Y:S01]  /*7560*/  UTMASTG.4D [UR8], [UR4] ;  /* 0x00000008040073b5 */ /* 0x0045e20008018000 */
[----:B------:R0:W-:Y:S01]  /*7570*/  UTMACMDFLUSH ;  /* 0x00000000000079b7 */ /* 0x0001e20000000000 */
[----:B--2---:R-:W-:-:S04]  /*7580*/  DEPBAR.LE SB0, 0x1 ;  /* 0x000080400000791a */ /* 0x004fc80000000000 */
.L_x_58:
[----:B------:R-:W-:Y:S05]  /*7590*/  BSYNC B0 ;  /* 0x0000000000007941 */ /* 0x000fea0003800000 */
.L_x_57:
        /* <DEDUP_REMOVED lines=32> */
.L_x_60:
[----:B------:R-:W-:Y:S05]  /*77a0*/  BSYNC B0 ;  /* 0x0000000000007941 */ /* 0x000fea0003800000 */
.L_x_59:
[----:B------:R-:W-:Y:S01]  /*77b0*/  BAR.SYNC.DEFER_BLOCKING 0x1, 0x80 ;  /* 0x0042000000007b1d */ /* 0x000fe20000010000 */
[----:B------:R-:W-:Y:S02]  /*77c0*/  F2FP.F16.F32.PACK_AB R104, R105, R104 ;  /* 0x000000686968723e */ /* 0x000fe400000000ff */
        /* <DEDUP_REMOVED lines=15> */
[----:B---3--:R-:W3:Y:S02]  /*78c0*/  FENCE.VIEW.ASYNC.S ;  /* 0x00000000000073c6 */ /* 0x008ee40000000000 */
[----:B---3--:R-:W-:Y:S06]  /*78d0*/  BAR.SYNC.DEFER_BLOCKING 0x1, 0x80 ;  /* 0x0042000000007b1d */ /* 0x008fec0000010000 */
        /* <DEDUP_REMOVED lines=8> */
[----:B------:R-:W3:Y:S08]  /*7960*/  S2UR UR11, SR_CTAID.Y ;  /* 0x00000000000b79c3 */ /* 0x000ef00000002600 */
[----:B---3--:R3:W-:Y:S01]  /*7970*/  UTMASTG.4D [UR8], [UR4] ;  /* 0x00000008040073b5 */ /* 0x0087e20008018000 */
[----:B------:R0:W-:Y:S01]  /*7980*/  UTMACMDFLUSH ;  /* 0x00000000000079b7 */ /* 0x0001e20000000000 */
[----:B---3--:R-:W-:-:S04]  /*7990*/  DEPBAR.LE SB0, 0x1 ;  /* 0x000080400000791a */ /* 0x008fc80000000000 */
.L_x_62:
[----:B------:R-:W-:Y:S05]  /*79a0*/  BSYNC B0 ;  /* 0x0000000000007941 */ /* 0x000fea0003800000 */
.L_x_61:
        /* <DEDUP_REMOVED lines=17> */
[----:B----4-:R-:W4:Y:S02]  /*7ac0*/  FENCE.VIEW.ASYNC.S ;  /* 0x00000000000073c6 */ /* 0x010f240000000000 */
[----:B----4-:R-:W-:Y:S06]  /*7ad0*/  BAR.SYNC.DEFER_BLOCKING 0x1, 0x80 ;  /* 0x0042000000007b1d */ /* 0x010fec0000010000 */
[----:B------:R-:W-:Y:S05]  /*7ae0*/  @P1 BRA `(.L_x_64) ;  /* 0x0000000000301947 */ /* 0x000fea0003800000 */
[----:B------:R-:W-:Y:S01]  /*7af0*/  S2UR UR12, SR_CTAID.Z ;  /* 0x00000000000c79c3 */ /* 0x000fe20000002700 */
[----:B------:R-:W-:Y:S01]  /*7b00*/  R2UR UR8, R17 ;  /* 0x00000000110872ca */ /* 0x000fe200000e0000 */
[----:B------:R-:W-:Y:S01]  /*7b10*/  ULDC.64 UR4, c[0x0][0x198] ;  /* 0x0000660000047ab9 */ /* 0x000fe20000000a00 */
[----:B------:R-:W-:Y:S01]  /*7b20*/  UMOV UR9, 0xa0 ;  /* 0x000000a000097882 */ /* 0x000fe20000000000 */
[----:B------:R-:W-:Y:S01]  /*7b30*/  UIADD3 UR4, UP0, UR4, 0x670, URZ ;  /* 0x0000067004047890 */ /* 0x000fe2000ff1e03f */
[----:B------:R-:W-:-:S03]  /*7b40*/  UMOV UR10, UR42 ;  /* 0x0000002a000a7c82 */ /* 0x000fc60008000000 */
[----:B------:R-:W4:Y:S01]  /*7b50*/  S2UR UR11, SR_CTAID.Y ;  /* 0x00000000000b79c3 */ /* 0x000f220000002600 */
[----:B------:R-:W-:-:S05]  /*7b60*/  UIADD3.X UR5, URZ, UR5, URZ, UP0, !UPT ;  /* 0x000000053f057290 */ /* 0x000fca00087fe43f */
[----:B------:R-:W-:-:S09]  /*7b70*/  UIADD3 UR8, UR8, 0x1000, URZ ;  /* 0x0000100008087890 */ /* 0x000fd2000fffe03f */
[----:B----4-:R4:W-:Y:S01]  /*7b80*/  UTMASTG.4D [UR8], [UR4] ;  /* 0x00000008040073b5 */ /* 0x0109e20008018000 */
[----:B------:R0:W-:Y:S01]  /*7b90*/  UTMACMDFLUSH ;  /* 0x00000000000079b7 */ /* 0x0001e20000000000 */
[----:B----4-:R-:W-:-:S04]  /*7ba0*/  DEPBAR.LE SB0, 0x1 ;  /* 0x000080400000791a */ /* 0x010fc80000000000 */
.L_x_64:
[----:B------:R-:W-:Y:S05]  /*7bb0*/  BSYNC B0 ;  /* 0x0000000000007941 */ /* 0x000fea0003800000 */
.L_x_63:
        /* <DEDUP_REMOVED lines=17> */
[----:B-----5:R-:W5:Y:S02]  /*7cd0*/  FENCE.VIEW.ASYNC.S ;  /* 0x00000000000073c6 */ /* 0x020f640000000000 */
[----:B-----5:R-:W-:Y:S06]  /*7ce0*/  BAR.SYNC.DEFER_BLOCKING 0x1, 0x80 ;  /* 0x0042000000007b1d */ /* 0x020fec0000010000 */
        /* <DEDUP_REMOVED lines=8> */
[----:B------:R-:W5:Y:S08]  /*7d70*/  S2UR UR11, SR_CTAID.Y ;  /* 0x00000000000b79c3 */ /* 0x000f700000002600 */
[----:B-----5:R1:W-:Y:S01]  /*7d80*/  UTMASTG.4D [UR8], [UR4] ;  /* 0x00000008040073b5 */ /* 0x0203e20008018000 */
[----:B------:R0:W-:Y:S01]  /*7d90*/  UTMACMDFLUSH ;  /* 0x00000000000079b7 */ /* 0x0001e20000000000 */
[----:B-1----:R-:W-:-:S04]  /*7da0*/  DEPBAR.LE SB0, 0x1 ;  /* 0x000080400000791a */ /* 0x002fc80000000000 */
.L_x_66:
[----:B------:R-:W-:Y:S05]  /*7db0*/  BSYNC B0 ;  /* 0x0000000000007941 */ /* 0x000fea0003800000 */
.L_x_65:
[----:B------:R-:W-:Y:S06]  /*7dc0*/  BAR.SYNC.DEFER_BLOCKING 0x1, 0x80 ;  /* 0x0042000000007b1d */ /* 0x000fec0000010000 */
[----:B------:R-:W-:Y:S01]  /*7dd0*/  BSSY B0, `(.L_x_67) ;  /* 0x0000016000007945 */ /* 0x000fe20003800000 */
[----:B------:R1:W-:Y:S04]  /*7de0*/  STSM.16.M88.4 [R25+0x1000], R136 ;  /* 0x0010008819007844 */ /* 0x0003e80000000200 */
        /* <DEDUP_REMOVED lines=10> */
[----:B------:R-:W-:Y:S01]  /*7e90*/  R2UR UR8, R17 ;  /* 0x00000000110872ca */ /* 0x000fe200000e0000 */
[----:B------:R-:W-:Y:S01]  /*7ea0*/  ULDC.64 UR4, c[0x0][0x198] ;  /* 0x0000660000047ab9 */ /* 0x000fe20000000a00 */
[----:B------:R-:W-:Y:S01]  /*7eb0*/  UMOV UR9, 0xe0 ;  /* 0x000000e000097882 */ /* 0x000fe20000000000 */
[----:B------:R-:W-:Y:S01]  /*7ec0*/  UIADD3 UR4, UP0, UR4, 0x670, URZ ;  /* 0x0000067004047890 */ /* 0x000fe2000ff1e03f */
[----:B------:R-:W-:-:S03]  /*7ed0*/  UMOV UR10, UR42 ;  /* 0x0000002a000a7c82 */ /* 0x000fc60008000000 */
[----:B------:R-:W5:Y:S01]  /*7ee0*/  S2UR UR11, SR_CTAID.Y ;  /* 0x00000000000b79c3 */ /* 0x000f620000002600 */
[----:B------:R-:W-:-:S05]  /*7ef0*/  UIADD3.X UR5, URZ, UR5, URZ, UP0, !UPT ;  /* 0x000000053f057290 */ /* 0x000fca00087fe43f */
[----:B------:R-:W-:-:S09]  /*7f00*/  UIADD3 UR8, UR8, 0x1000, URZ ;  /* 0x0000100008087890 */ /* 0x000fd2000fffe03f */
[----:B-----5:R1:W-:Y:S02]  /*7f10*/  UTMASTG.4D [UR8], [UR4] ;  /* 0x00000008040073b5 */ /* 0x0203e40008018000 */
[----:B-1----:R0:W-:Y:S02]  /*7f20*/  UTMACMDFLUSH ;  /* 0x00000000000079b7 */ /* 0x0021e40000000000 */
.L_x_68:
[----:B------:R-:W-:Y:S05]  /*7f30*/  BSYNC B0 ;  /* 0x0000000000007941 */ /* 0x000fea0003800000 */
.L_x_67:
[----:B------:R-:W-:Y:S01]  /*7f40*/  R2UR UR4, R2 ;  /* 0x00000000020472ca */ /* 0x000fe200000e0000 */
[----:B------:R-:W-:-:S04]  /*7f50*/  DEPBAR.LE SB0, 0x0 ;  /* 0x000080000000791a */ /* 0x000fc80000000000 */
[----:B------:R-:W-:-:S08]  /*7f60*/  R2UR UR5, R16 ;  /* 0x00000000100572ca */ /* 0x000fd000000e0000 */
[----:B------:R-:W-:-:S04]  /*7f70*/  UIADD3 UR4, UR4, -0x1, URZ ;  /* 0xffffffff04047890 */ /* 0x000fc8000fffe03f */
[----:B------:R-:W-:-:S04]  /*7f80*/  USHF.L.U32 UR4, UR4, 0x3, URZ ;  /* 0x0000000304047899 */ /* 0x000fc8000800063f */
[----:B------:R-:W-:-:S04]  /*7f90*/  ULOP3.LUT UR4, UR4, 0x8, URZ, 0xe2, !UPT ;  /* 0x0000000804047892 */ /* 0x000fc8000f8ee23f */
[----:B------:R-:W-:-:S06]  /*7fa0*/  ULOP3.LUT UR4, UR4, 0x18, URZ, 0x3c, !UPT ;  /* 0x0000001804047892 */ /* 0x000fcc000f8e3c3f */
[----:B--2-4-:R-:W-:-:S04]  /*7fb0*/  MOV R0, UR4 ;  /* 0x0000000400007c02 */ /* 0x014fc80008000f00 */
[----:B------:R-:W-:Y:S01]  /*7fc0*/  SYNCS.ARRIVE.TRANS64.A1T0 RZ, [R0+UR5+0x38090], RZ ;  /* 0x038090ff00ff79a7 */ /* 0x000fe20008100005 */
[----:B------:R-:W-:Y:S05]  /*7fd0*/  EXIT ;  /* 0x000000000000794d */ /* 0x000fea0003800000 */
.L_x_6:
[----:B------:R-:W-:-:S08]  /*7fe0*/  UISETP.NE.AND UP0, UPT, UR8, 0x1, UPT ;  /* 0x000000010800788c */ /* 0x000fd0000bf05270 */
[----:B------:R-:W1:-:S00]  /*7ff0*/  USETMAXREG.DEALLOC.CTAPOOL 0x18 ;  /* 0x00000018000079c8 */ /* 0x000e4000080e0500 */
[----:B------:R-:W-:-:S13]  /*8000*/  PLOP3.LUT P0, PT, PT, PT, UP0, 0x80, 0x0 ;  /* 0x000000000000781c */ /* 0x000fda0003f0f008 */
[----:B------:R-:W-:Y:S05]  /*8010*/  @P0 EXIT ;  /* 0x000000000000094d */ /* 0x000fea0003800000 */
[----:B------:R-:W2:Y:S01]  /*8020*/  S2UR UR11, SR_CTAID.X ;  /* 0x00000000000b79c3 */ /* 0x000ea20000002500 */
[----:B------:R-:W-:Y:S01]  /*8030*/  ELECT P3, URZ, PT ;  /* 0x00000000003f782f */ /* 0x000fe20003860000 */
[----:B------:R-:W-:Y:S01]  /*8040*/  BSSY B0, `(.L_x_69) ;  /* 0x000003c000007945 */ /* 0x000fe20003800000 */
[----:B-1----:R-:W-:Y:S02]  /*8050*/  MOV R0, RZ ;  /* 0x000000ff00007202 */ /* 0x002fe40000000f00 */
[----:B------:R-:W-:Y:S02]  /*8060*/  MOV R7, RZ ;  /* 0x000000ff00077202 */ /* 0x000fe40000000f00 */
[----:B------:R-:W-:Y:S01]  /*8070*/  MOV R3, RZ ;  /* 0x000000ff00037202 */ /* 0x000fe20000000f00 */
[----:B------:R-:W1:Y:S08]  /*8080*/  S2UR UR44, SR_CTAID.Y ;  /* 0x00000000002c79c3 */ /* 0x000e700000002600 */
[----:B------:R-:W3:Y:S01]  /*8090*/  S2UR UR45, SR_CTAID.Z ;  /* 0x00000000002d79c3 */ /* 0x000ee20000002700 */
[----:B--2---:R-:W-:Y:S01]  /*80a0*/  USHF.L.U32 UR11, UR11, 0x7, URZ ;  /* 0x000000070b0b7899 */ /* 0x004fe2000800063f */
[----:B------:R-:W-:Y:S11]  /*80b0*/  @!P3 BRA `(.L_x_70) ;  /* 0x0000000000d0b947 */ /* 0x000ff60003800000 */
[----:B------:R-:W2:Y:S01]  /*80c0*/  S2R R3, SR_CgaCtaId ;  /* 0x0000000000037919 */ /* 0x000ea20000008800 */
[----:B------:R-:W-:Y:S02]  /*80d0*/  MOV R2, 0x400 ;  /* 0x0000040000027802 */ /* 0x000fe40000000f00 */
[----:B------:R-:W-:Y:S02]  /*80e0*/  MOV R4, 0x1 ;  /* 0x0000000100047802 */ /* 0x000fe40000000f00 */
[----:B--2---:R-:W-:Y:S02]  /*80f0*/  LEA R3, R3, R2, 0x18 ;  /* 0x0000000203037211 */ /* 0x004fe400078ec0ff */
[----:B------:R-:W-:-:S04]  /*8100*/  SHF.L.U32 R2, R4, 0x1f, RZ ;  /* 0x0000001f04027819 */ /* 0x000fc800000006ff */
[----:B------:R-:W2:Y:S02]  /*8110*/  SYNCS.PHASECHK.TRANS64.TRYWAIT P0, [R3+URZ+0x38060], R2 ;  /* 0x03806002030075a7 */ /* 0x000ea4000800017f */
[----:B--2---:R-:W-:Y:S05]  /*8120*/  @!P0 BRA `(.L_x_71) ;  /* 0x0000001800588947 */ /* 0x004fea0003800000 */
.L_x_107:
[----:B------:R-:W-:Y:S01]  /*8130*/  ULOP3.LUT UR4, UR14, 0x2, URZ, 0xfc, !UPT ;  /* 0x000000020e047892 */ /* 0x000fe2000f8efc3f */
[----:B--2---:R-:W-:-:S03]  /*8140*/  @P2 MOV R2, 0x8000 ;  /* 0x0000800000022802 */ /* 0x004fc60000000f00 */
[----:B------:R-:W-:Y:S01]  /*8150*/  UPRMT UR4, UR4, 0x9910, URZ ;  /* 0x0000991004047896 */ /* 0x000fe2000800003f */
[----:B------:R2:W-:Y:S03]  /*8160*/  @P2 SYNCS.ARRIVE.TRANS64 RZ, [R3+URZ+0x38050], R2 ;  /* 0x0380500203ff29a7 */ /* 0x0005e6000800003f */
[----:B------:R-:W-:-:S06]  /*8170*/  UISETP.NE.AND UP0, UPT, UR4, 0x2, UPT ;  /* 0x000000020400788c */ /* 0x000fcc000bf05270 */
[----:B------:R-:W-:-:S13]  /*8180*/  PLOP3.LUT P0, PT, PT, PT, UP0, 0x80, 0x0 ;  /* 0x000000000000781c */ /* 0x000fda0003f0f008 */
[----:B--2---:R-:W-:Y:S05]  /*8190*/  @P0 BRA `(.L_x_72) ;  /* 0x0000000000040947 */ /* 0x004fea0003800000 */
[----:B-1-3--:R-:W-:Y:S01]  /*81a0*/  BPT.TRAP 0x1 ;  /* 0x000000040000795c */ /* 0x00afe20000300000 */
.L_x_72:
[----:B------:R-:W-:-:S04]  /*81b0*/  LOP3.LUT P0, RZ, R6, 0x1f, RZ, 0xc0, !PT ;  /* 0x0000001f06ff7812 */ /* 0x000fc8000780c0ff */
[----:B------:R-:W-:-:S13]  /*81c0*/  PLOP3.LUT P0, PT, P0, P2, PT, 0x2a, 0x0 ;  /* 0x000000000000781c */ /* 0x000fda0000704572 */
[----:B------:R-:W-:Y:S05]  /*81d0*/  @P0 BRA `(.L_x_73) ;  /* 0x0000000000040947 */ /* 0x000fea0003800000 */
[----:B-1-3--:R-:W-:Y:S01]  /*81e0*/  BPT.TRAP 0x1 ;  /* 0x000000040000795c */ /* 0x00afe20000300000 */
.L_x_73:
[----:B------:R-:W-:Y:S01]  /*81f0*/  R2UR UR8, R3 ;  /* 0x00000000030872ca */ /* 0x000fe200000e0000 */
[----:B------:R-:W-:Y:S01]  /*8200*/  ULDC.64 UR4, c[0x0][0x198] ;  /* 0x0000660000047ab9 */ /* 0x000fe20000000a00 */
[----:B------:R-:W-:Y:S01]  /*8210*/  UMOV UR6, 0x0 ;  /* 0x0000000000067882 */ /* 0x000fe20000000000 */
[----:B------:R-:W-:Y:S01]  /*8220*/  UIADD3 UR4, UP0, UR4, 0xf0, URZ ;  /* 0x000000f004047890 */ /* 0x000fe2000ff1e03f */
[----:B------:R-:W-:Y:S01]  /*8230*/  MOV R7, 0x40 ;  /* 0x0000004000077802 */ /* 0x000fe20000000f00 */
[----:B------:R-:W-:Y:S01]  /*8240*/  UMOV UR7, 0x10000000 ;  /* 0x1000000000077882 */ /* 0x000fe20000000000 */
[----:B------:R-:W-:Y:S01]  /*8250*/  UMOV UR10, URZ ;  /* 0x0000003f000a7c82 */ /* 0x000fe20008000000 */
[----:B------:R-:W-:Y:S01]  /*8260*/  UIADD3.X UR5, URZ, UR5, URZ, UP0, !UPT ;  /* 0x000000053f057290 */ /* 0x000fe200087fe43f */
[----:B------:R-:W-:Y:S01]  /*8270*/  MOV R3, 0x1 ;  /* 0x0000000100037802 */ /* 0x000fe20000000f00 */
[----:B-1----:R-:W-:Y:S01]  /*8280*/  UMOV UR12, UR44 ;  /* 0x0000002c000c7c82 */ /* 0x002fe20008000000 */
[----:B---3--:R-:W-:Y:S01]  /*8290*/  UMOV UR13, UR45 ;  /* 0x0000002d000d7c82 */ /* 0x008fe20008000000 */
[----:B------:R-:W-:Y:S01]  /*82a0*/  UMOV UR26, 0x40 ;  /* 0x00000040001a7882 */ /* 0x000fe20000000000 */
[----:B------:R-:W-:Y:S01]  /*82b0*/  UMOV UR27, UR11 ;  /* 0x0000000b001b7c82 */ /* 0x000fe20008000000 */
[----:B------:R-:W-:-:S02]  /*82c0*/  UIADD3 UR9, UR8, 0x38050, URZ ;  /* 0x0003805008097890 */ /* 0x000fc4000fffe03f */
[----:B------:R-:W-:Y:S02]  /*82d0*/  UIADD3 UR24, UR8, 0x2000, URZ ;  /* 0x0000200008187890 */ /* 0x000fe4000fffe03f */
[----:B------:R-:W-:Y:S02]  /*82e0*/  UIADD3 UR16, UR8, 0x4000, URZ ;  /* 0x0000400008107890 */ /* 0x000fe4000fffe03f */
[----:B------:R-:W-:Y:S01]  /*82f0*/  UIADD3 UR40, UR8, 0x6000, URZ ;  /* 0x0000600008287890 */ /* 0x000fe2000fffe03f */
[----:B------:R-:W-:Y:S01]  /*8300*/  UMOV UR28, UR44 ;  /* 0x0000002c001c7c82 */ /* 0x000fe20008000000 */
[----:B------:R-:W-:Y:S01]  /*8310*/  UMOV UR29, UR45 ;  /* 0x0000002d001d7c82 */ /* 0x000fe20008000000 */
[----:B------:R-:W-:Y:S01]  /*8320*/  UMOV UR25, UR9 ;  /* 0x0000000900197c82 */ /* 0x000fe20008000000 */
[----:B------:R-:W-:Y:S01]  /*8330*/  UMOV UR18, 0x80 ;  /* 0x0000008000127882 */ /* 0x000fe20000000000 */
[----:B------:R-:W-:Y:S01]  /*8340*/  UMOV UR19, UR11 ;  /* 0x0000000b00137c82 */ /* 0x000fe20008000000 */
[----:B------:R-:W-:Y:S01]  /*8350*/  UMOV UR20, UR44 ;  /* 0x0000002c00147c82 */ /* 0x000fe20008000000 */
[----:B------:R2:W-:Y:S01]  /*8360*/  UTMALDG.4D [UR8], [UR4], desc[UR6] ;  /* 0x00000608040075b4 */ /* 0x0005e20008019000 */
[----:B------:R-:W-:Y:S01]  /*8370*/  UMOV UR21, UR45 ;  /* 0x0000002d00157c82 */ /* 0x000fe20008000000 */
[----:B------:R-:W-:Y:S01]  /*8380*/  UMOV UR17, UR9 ;  /* 0x0000000900117c82 */ /* 0x000fe20008000000 */
[----:B------:R-:W-:Y:S01]  /*8390*/  UMOV UR42, 0xc0 ;  /* 0x000000c0002a7882 */ /* 0x000fe20000000000 */
[----:B------:R-:W-:Y:S01]  /*83a0*/  UMOV UR43, UR11 ;  /* 0x0000000b002b7c82 */ /* 0x000fe20008000000 */
[----:B------:R-:W-:Y:S01]  /*83b0*/  UMOV UR41, UR9 ;  /* 0x0000000900297c82 */ /* 0x000fe20008000000 */
[----:B------:R2:W-:Y:S01]  /*83c0*/  UTMALDG.4D [UR24], [UR4], desc[UR6] ;  /* 0x00000618040075b4 */ /* 0x0005e20008019000 */
[----:B------:R2:W-:Y:S01]  /*83d0*/  UTMALDG.4D [UR16], [UR4], desc[UR6] ;  /* 0x00000610040075b4 */ /* 0x0005e20008019000 */
[----:B------:R2:W-:Y:S02]  /*83e0*/  UTMALDG.4D [UR40], [UR4], desc[UR6] ;  /* 0x00000628040075b4 */ /* 0x0005e40008019000 */
[----:B--2---:R-:W-:Y:S01]  /*83f0*/  NOP ;  /* 0x0000000000007918 */ /* 0x004fe20000000000 */
.L_x_70:
[----:B-1-3--:R-:W-:Y:S05]  /*8400*/  BSYNC B0 ;  /* 0x0000000000007941 */ /* 0x00afea0003800000 */
.L_x_69:
[----:B------:R-:W1:Y:S01]  /*8410*/  LDC R2, c[0x0][0x28c] ;  /* 0x0000a300ff027b82 */ /* 0x000e620000000800 */
[----:B------:R-:W-:Y:S01]  /*8420*/  BSSY B0, `(.L_x_74) ;  /* 0x0000038000007945 */ /* 0x000fe20003800000 */
[----:B-1----:R-:W-:-:S13]  /*8430*/  ISETP.GT.AND P4, PT, R2, RZ, P3 ;  /* 0x000000ff0200720c */ /* 0x002fda0001f84270 */
[----:B------:R-:W-:Y:S05]  /*8440*/  @!P4 BRA `(.L_x_75) ;  /* 0x0000000000d4c947 */ /* 0x000fea0003800000 */
[----:B------:R-:W1:Y:S01]  /*8450*/  S2R R5, SR_CgaCtaId ;  /* 0x0000000000057919 */ /* 0x000e620000008800 */
[----:B------:R-:W-:-:S04]  /*8460*/  MOV R0, 0x400 ;  /* 0x0000040000007802 */ /* 0x000fc80000000f00 */
[----:B-1----:R-:W-:Y:S02]  /*8470*/  LEA R0, R5, R0, 0x18 ;  /* 0x0000000005007211 */ /* 0x002fe400078ec0ff */
[----:B------:R-:W-:-:S04]  /*8480*/  MOV R5, 0x1 ;  /* 0x0000000100057802 */ /* 0x000fc80000000f00 */
[----:B------:R-:W-:-:S04]  /*8490*/  SHF.L.U32 R5, R5, 0x1f, RZ ;  /* 0x0000001f05057819 */ /* 0x000fc800000006ff */
[----:B------:R-:W1:Y:S02]  /*84a0*/  SYNCS.PHASECHK.TRANS64.TRYWAIT P0, [R0+URZ+0x38028], R5 ;  /* 0x03802805000075a7 */ /* 0x000e64000800017f */
[----:B-1----:R-:W-:Y:S05]  /*84b0*/  @!P0 BRA `(.L_x_76) ;  /* 0x0000001400888947 */ /* 0x002fea0003800000 */
.L_x_108:
[----:B------:R-:W-:Y:S01]  /*84c0*/  ULOP3.LUT UR4, UR14, 0x2, URZ, 0xfc, !UPT ;  /* 0x000000020e047892 */ /* 0x000fe2000f8efc3f */
[----:B-1----:R-:W-:-:S03]  /*84d0*/  @P2 MOV R5, 0x8000 ;  /* 0x0000800000052802 */ /* 0x002fc60000000f00 */
[----:B------:R-:W-:Y:S01]  /*84e0*/  UPRMT UR4, UR4, 0x9910, URZ ;  /* 0x0000991004047896 */ /* 0x000fe2000800003f */
[----:B------:R1:W-:Y:S03]  /*84f0*/  @P2 SYNCS.ARRIVE.TRANS64 RZ, [R0+URZ+0x38000], R5 ;  /* 0x0380000500ff29a7 */ /* 0x0003e6000800003f */
[----:B------:R-:W-:-:S06]  /*8500*/  UISETP.NE.AND UP0, UPT, UR4, 0x2, UPT ;  /* 0x000000020400788c */ /* 0x000fcc000bf05270 */
[----:B------:R-:W-:-:S13]  /*8510*/  PLOP3.LUT P0, PT, PT, PT, UP0, 0x80, 0x0 ;  /* 0x000000000000781c */ /* 0x000fda0003f0f008 */
[----:B-1----:R-:W-:Y:S05]  /*8520*/  @P0 BRA `(.L_x_77) ;  /* 0x0000000000040947 */ /* 0x002fea0003800000 */
[----:B------:R-:W-:Y:S01]  /*8530*/  BPT.TRAP 0x1 ;  /* 0x000000040000795c */ /* 0x000fe20000300000 */
.L_x_77:
[----:B------:R-:W-:-:S04]  /*8540*/  LOP3.LUT P0, RZ, R6, 0x1f, RZ, 0xc0, !PT ;  /* 0x0000001f06ff7812 */ /* 0x000fc8000780c0ff */
[----:B------:R-:W-:-:S13]  /*8550*/  PLOP3.LUT P0, PT, P0, P2, PT, 0x2a, 0x0 ;  /* 0x000000000000781c */ /* 0x000fda0000704572 */
[----:B------:R-:W-:Y:S05]  /*8560*/  @P0 BRA `(.L_x_78) ;  /* 0x0000000000040947 */ /* 0x000fea0003800000 */
[----:B------:R-:W-:Y:S01]  /*8570*/  BPT.TRAP 0x1 ;  /* 0x000000040000795c */ /* 0x000fe20000300000 */
.L_x_78:
[----:B------:R-:W-:Y:S01]  /*8580*/  R2UR UR40, R0 ;  /* 0x00000000002872ca */ /* 0x000fe200000e0000 */
[----:B------:R-:W-:Y:S01]  /*8590*/  ULDC.64 UR4, c[0x0][0x198] ;  /* 0x0000660000047ab9 */ /* 0x000fe20000000a00 */
[----:B------:R-:W-:Y:S01]  /*85a0*/  UMOV UR19, URZ ;  /* 0x0000003f00137c82 */ /* 0x000fe20008000000 */
[----:B------:R-:W-:Y:S01]  /*85b0*/  UIADD3 UR4, UP0, UR4, 0x1f0, URZ ;  /* 0x000001f004047890 */ /* 0x000fe2000ff1e03f */
[----:B------:R-:W-:Y:S01]  /*85c0*/  MOV R0, 0x1 ;  /* 0x0000000100007802 */ /* 0x000fe20000000f00 */
[----:B------:R-:W-:Y:S01]  /*85d0*/  UMOV UR6, 0x0 ;  /* 0x0000000000067882 */ /* 0x000fe20000000000 */
[----:B------:R-:W-:Y:S01]  /*85e0*/  UMOV UR7, 0x10000000 ;  /* 0x1000000000077882 */ /* 0x000fe20000000000 */
[----:B------:R-:W-:Y:S01]  /*85f0*/  UIADD3.X UR5, URZ, UR5, URZ, UP0, !UPT ;  /* 0x000000053f057290 */ /* 0x000fe200087fe43f */
[----:B------:R-:W-:Y:S01]  /*8600*/  UMOV UR18, URZ ;  /* 0x0000003f00127c82 */ /* 0x000fe20008000000 */
[----:B------:R-:W-:Y:S01]  /*8610*/  UMOV UR20, UR44 ;  /* 0x0000002c00147c82 */ /* 0x000fe20008000000 */
[----:B------:R-:W-:Y:S01]  /*8620*/  UMOV UR21, UR45 ;  /* 0x0000002d00157c82 */ /* 0x000fe20008000000 */
[----:B------:R-:W-:-:S02]  /*8630*/  UMOV UR34, 0x40 ;  /* 0x0000004000227882 */ /* 0x000fc40000000000 */
[----:B------:R-:W-:Y:S02]  /*8640*/  UIADD3 UR16, UR40, 0x10000, URZ ;  /* 0x0001000028107890 */ /* 0x000fe4000fffe03f */
[----:B------:R-:W-:Y:S02]  /*8650*/  UIADD3 UR17, UR40, 0x38000, URZ ;  /* 0x0003800028117890 */ /* 0x000fe4000fffe03f */
[----:B------:R-:W-:Y:S02]  /*8660*/  UIADD3 UR32, UR40, 0x12000, URZ ;  /* 0x0001200028207890 */ /* 0x000fe4000fffe03f */
[----:B------:R-:W-:Y:S02]  /*8670*/  UIADD3 UR24, UR40, 0x14000, URZ ;  /* 0x0001400028187890 */ /* 0x000fe4000fffe03f */
[----:B------:R-:W-:Y:S01]  /*8680*/  UIADD3 UR40, UR40, 0x16000, URZ ;  /* 0x0001600028287890 */ /* 0x000fe2000fffe03f */
[----:B------:R-:W-:Y:S01]  /*8690*/  UMOV UR36, UR44 ;  /* 0x0000002c00247c82 */ /* 0x000fe20008000000 */
        /* <DEDUP_REMOVED lines=15> */
[----:B-1----:R-:W-:Y:S01]  /*8790*/  NOP ;  /* 0x0000000000007918 */ /* 0x002fe20000000000 */
.L_x_75:
[----:B------:R-:W-:Y:S05]  /*87a0*/  BSYNC B0 ;  /* 0x0000000000007941 */ /* 0x000fea0003800000 */
.L_x_74:
[----:B------:R-:W-:Y:S04]  /*87b0*/  BSSY B0, `(.L_x_79) ;  /* 0x000003a000007945 */ /* 0x000fe80003800000 */
[----:B------:R-:W-:Y:S05]  /*87c0*/  @!P3 BRA `(.L_x_80) ;  /* 0x0000000000e0b947 */ /* 0x000fea0003800000 */
[----:B------:R-:W1:Y:S01]  /*87d0*/  S2R R5, SR_CgaCtaId ;  /* 0x0000000000057919 */ /* 0x000e620000008800 */
[----:B------:R-:W-:-:S04]  /*87e0*/  MOV R4, 0x400 ;  /* 0x0000040000047802 */ /* 0x000fc80000000f00 */
[----:B-1----:R-:W-:Y:S02]  /*87f0*/  LEA R8, R5, R4, 0x18 ;  /* 0x0000000405087211 */ /* 0x002fe400078ec0ff */
[----:B------:R-:W-:Y:S02]  /*8800*/  MOV R5, 0x1 ;  /* 0x0000000100057802 */ /* 0x000fe40000000f00 */
[----:B------:R-:W-:Y:S02]  /*8810*/  LEA R4, R3, R8, 0x3 ;  /* 0x0000000803047211 */ /* 0x000fe400078e18ff */
[----:B------:R-:W-:-:S04]  /*8820*/  SHF.L.U32 R5, R5, 0x1f, RZ ;  /* 0x0000001f05057819 */ /* 0x000fc800000006ff */
[----:B------:R-:W1:Y:S02]  /*8830*/  SYNCS.PHASECHK.TRANS64.TRYWAIT P0, [R4+URZ+0x38060], R5 ;  /* 0x03806005040075a7 */ /* 0x000e64000800017f */
[----:B-1----:R-:W-:Y:S05]  /*8840*/  @!P0 BRA `(.L_x_81) ;  /* 0x0000001000b88947 */ /* 0x002fea0003800000 */
.L_x_109:
        /* <DEDUP_REMOVED lines=8> */
.L_x_82:
[----:B------:R-:W-:-:S04]  /*88d0*/  LOP3.LUT P0, RZ, R6, 0x1f, RZ, 0xc0, !PT ;  /* 0x0000001f06ff7812 */ /* 0x000fc8000780c0ff */
[----:B------:R-:W-:-:S13]  /*88e0*/  PLOP3.LUT P0, PT, P0, P2, PT, 0x2a, 0x0 ;  /* 0x000000000000781c */ /* 0x000fda0000704572 */
[----:B------:R-:W-:Y:S05]  /*88f0*/  @P0 BRA `(.L_x_83) ;  /* 0x0000000000040947 */ /* 0x000fea0003800000 */
[----:B------:R-:W-:Y:S01]  /*8900*/  BPT.TRAP 0x1 ;  /* 0x000000040000795c */ /* 0x000fe20000300000 */
.L_x_83:
[----:B------:R-:W-:Y:S01]  /*8910*/  R2UR UR32, R3 ;  /* 0x00000000032072ca */ /* 0x000fe200000e0000 */
[----:B------:R-:W-:Y:S01]  /*8920*/  ULDC.64 UR8, c[0x0][0x198] ;  /* 0x0000660000087ab9 */ /* 0x000fe20000000a00 */
[----:B------:R-:W-:Y:S01]  /*8930*/  R2UR UR5, R8 ;  /* 0x00000000080572ca */ /* 0x000fe200000e0000 */
[----:B------:R-:W-:Y:S01]  /*8940*/  UIADD3 UR4, UP0, UR8, 0xf0, URZ ;  /* 0x000000f008047890 */ /* 0x000fe2000ff1e03f */
[----:B------:R-:W-:Y:S01]  /*8950*/  R2UR UR33, R4 ;  /* 0x00000000042172ca */ /* 0x000fe200000e0000 */
[----:B------:R-:W-:Y:S01]  /*8960*/  UMOV UR6, 0x0 ;  /* 0x0000000000067882 */ /* 0x000fe20000000000 */
[----:B------:R-:W-:Y:S01]  /*8970*/  R2UR UR35, R7 ;  /* 0x00000000072372ca */ /* 0x000fe200000e0000 */
[----:B------:R-:W-:Y:S01]  /*8980*/  UMOV UR7, 0x10000000 ;  /* 0x1000000000077882 */ /* 0x000fe20000000000 */
[----:B------:R-:W-:Y:S01]  /*8990*/  UMOV UR34, URZ ;  /* 0x0000003f00227c82 */ /* 0x000fe20008000000 */
[----:B------:R-:W-:Y:S01]  /*89a0*/  UMOV UR36, UR44 ;  /* 0x0000002c00247c82 */ /* 0x000fe20008000000 */
[----:B------:R-:W-:Y:S01]  /*89b0*/  UMOV UR37, UR45 ;  /* 0x0000002d00257c82 */ /* 0x000fe20008000000 */
[----:B------:R-:W-:Y:S01]  /*89c0*/  UMOV UR42, 0x40 ;  /* 0x00000040002a7882 */ /* 0x000fe20000000000 */
[----:B------:R-:W-:Y:S01]  /*89d0*/  UMOV UR26, 0x80 ;  /* 0x00000080001a7882 */ /* 0x000fe20000000000 */
[----:B------:R-:W-:Y:S01]  /*89e0*/  UMOV UR28, UR44 ;  /* 0x0000002c001c7c82 */ /* 0x000fe20008000000 */
[----:B------:R-:W-:Y:S01]  /*89f0*/  UMOV UR29, UR45 ;  /* 0x0000002d001d7c82 */ /* 0x000fe20008000000 */
[----:B------:R-:W-:-:S02]  /*8a00*/  ULEA UR32, UR32, UR5, 0xf ;  /* 0x0000000520207291 */ /* 0x000fc4000f8e783f */
[----:B------:R-:W-:Y:S02]  /*8a10*/  UIADD3 UR33, UR33, 0x38050, URZ ;  /* 0x0003805021217890 */ /* 0x000fe4000fffe03f */
[----:B------:R-:W-:Y:S02]  /*8a20*/  UIADD3 UR35, UR11, UR35, URZ ;  /* 0x000000230b237290 */ /* 0x000fe4000fffe03f */
[----:B------:R-:W-:Y:S02]  /*8a30*/  UIADD3.X UR5, URZ, UR9, URZ, UP0, !UPT ;  /* 0x000000093f057290 */ /* 0x000fe400087fe43f */
[----:B------:R-:W-:Y:S02]  /*8a40*/  UIADD3 UR40, UR32, 0x2000, URZ ;  /* 0x0000200020287890 */ /* 0x000fe4000fffe03f */
[----:B------:R-:W-:Y:S02]  /*8a50*/  UIADD3 UR24, UR32, 0x4000, URZ ;  /* 0x0000400020187890 */ /* 0x000fe4000fffe03f */
[----:B------:R-:W-:Y:S01]  /*8a60*/  UIADD3 UR16, UR32, 0x6000, URZ ;  /* 0x0000600020107890 */ /* 0x000fe2000fffe03f */
        /* <DEDUP_REMOVED lines=8> */
[----:B------:R-:W-:Y:S01]  /*8af0*/  UMOV UR17, UR33 ;  /* 0x0000002100117c82 */ /* 0x000fe20008000000 */
[----:B------:R-:W-:Y:S01]  /*8b00*/  UMOV UR19, UR35 ;  /* 0x0000002300137c82 */ /* 0x000fe20008000000 */
[----:B------:R1:W-:Y:S01]  /*8b10*/  UTMALDG.4D [UR40], [UR4], desc[UR6] ;  /* 0x00000628040075b4 */ /* 0x0003e20008019000 */
[----:B------:R1:W-:Y:S01]  /*8b20*/  UTMALDG.4D [UR24], [UR4], desc[UR6] ;  /* 0x00000618040075b4 */ /* 0x0003e20008019000 */
[----:B------:R1:W-:Y:S02]  /*8b30*/  UTMALDG.4D [UR16], [UR4], desc[UR6] ;  /* 0x00000610040075b4 */ /* 0x0003e40008019000 */
[----:B-1----:R-:W-:Y:S01]  /*8b40*/  NOP ;  /* 0x0000000000007918 */ /* 0x002fe20000000000 */
.L_x_80:
[----:B------:R-:W-:Y:S05]  /*8b50*/  BSYNC B0 ;  /* 0x0000000000007941 */ /* 0x000fea0003800000 */
.L_x_79:
[----:B------:R-:W-:Y:S01]  /*8b60*/  BSSY B0, `(.L_x_84) ;  /* 0x000003c000007945 */ /* 0x000fe20003800000 */
[----:B------:R-:W-:-:S03]  /*8b70*/  MOV R8, RZ ;  /* 0x000000ff00087202 */ /* 0x000fc60000000f00 */
        /* <DEDUP_REMOVED lines=9> */
.L_x_110:
        /* <DEDUP_REMOVED lines=8> */
.L_x_87:
[----:B------:R-:W-:-:S04]  /*8c90*/  LOP3.LUT P0, RZ, R6, 0x1f, RZ, 0xc0, !PT ;  /* 0x0000001f06ff7812 */ /* 0x000fc8000780c0ff */
[----:B------:R-:W-:-:S13]  /*8ca0*/  PLOP3.LUT P0, PT, P0, P2, PT, 0x2a, 0x0 ;  /* 0x000000000000781c */ /* 0x000fda0000704572 */
[----:B------:R-:W-:Y:S05]  /*8cb0*/  @P0 BRA `(.L_x_88) ;  /* 0x0000000000040947 */ /* 0x000fea0003800000 */
[----:B------:R-:W-:Y:S01]  /*8cc0*/  BPT.TRAP 0x1 ;  /* 0x000000040000795c */ /* 0x000fe20000300000 */
.L_x_88:
[C---:B------:R-:W-:Y:S01]  /*8cd0*/  LEA R5, R0.reuse, R5, 0xf ;  /* 0x0000000500057211 */ /* 0x040fe200078e78ff */
[----:B------:R-:W-:Y:S01]  /*8ce0*/  ULDC.64 UR4, c[0x0][0x198] ;  /* 0x0000660000047ab9 */ /* 0x000fe20000000a00 */
[----:B------:R-:W-:Y:S01]  /*8cf0*/  R2UR UR33, R3 ;  /* 0x00000000032172ca */ /* 0x000fe200000e0000 */
[----:B------:R-:W-:Y:S01]  /*8d00*/  UIADD3 UR4, UP0, UR4, 0x2f0, URZ ;  /* 0x000002f004047890 */ /* 0x000fe2000ff1e03f */
[----:B------:R-:W-:Y:S01]  /*8d10*/  R2UR UR16, R5 ;  /* 0x00000000051072ca */ /* 0x000fe200000e0000 */
[----:B------:R-:W-:Y:S01]  /*8d20*/  UMOV UR35, URZ ;  /* 0x0000003f00237c82 */ /* 0x000fe20008000000 */
[----:B------:R-:W-:Y:S01]  /*8d30*/  UMOV UR6, 0x0 ;  /* 0x0000000000067882 */ /* 0x000fe20000000000 */
[----:B------:R-:W-:Y:S01]  /*8d40*/  UIADD3.X UR5, URZ, UR5, URZ, UP0, !UPT ;  /* 0x000000053f057290 */ /* 0x000fe200087fe43f */
[----:B------:R-:W-:Y:S01]  /*8d50*/  IADD3 R0, R0, 0x1, RZ ;  /* 0x0000000100007810 */ /* 0x000fe20007ffe0ff */
[----:B------:R-:W-:Y:S01]  /*8d60*/  UMOV UR7, 0x10000000 ;  /* 0x1000000000077882 */ /* 0x000fe20000000000 */
[----:B------:R-:W-:Y:S01]  /*8d70*/  UMOV UR34, URZ ;  /* 0x0000003f00227c82 */ /* 0x000fe20008000000 */
[----:B------:R-:W-:Y:S01]  /*8d80*/  UMOV UR36, UR44 ;  /* 0x0000002c00247c82 */ /* 0x000fe20008000000 */
[----:B------:R-:W-:Y:S01]  /*8d90*/  UMOV UR37, UR45 ;  /* 0x0000002d00257c82 */ /* 0x000fe20008000000 */
[----:B------:R-:W-:Y:S01]  /*8da0*/  UMOV UR42, 0x40 ;  /* 0x00000040002a7882 */ /* 0x000fe20000000000 */
[----:B------:R-:W-:Y:S01]  /*8db0*/  UMOV UR43, UR35 ;  /* 0x00000023002b7c82 */ /* 0x000fe20008000000 */
[----:B------:R-:W-:Y:S01]  /*8dc0*/  UIADD3 UR33, UR33, 0x38000, URZ ;  /* 0x0003800021217890 */ /* 0x000fe2000fffe03f */
[----:B------:R-:W-:Y:S01]  /*8dd0*/  MOV R8, 0x1 ;  /* 0x0000000100087802 */ /* 0x000fe20000000f00 */
[----:B------:R-:W-:-:S02]  /*8de0*/  UIADD3 UR32, UR16, 0x10000, URZ ;  /* 0x0001000010207890 */ /* 0x000fc4000fffe03f */
[----:B------:R-:W-:Y:S02]  /*8df0*/  UIADD3 UR40, UR16, 0x12000, URZ ;  /* 0x0001200010287890 */ /* 0x000fe4000fffe03f */
[----:B------:R-:W-:Y:S02]  /*8e00*/  UIADD3 UR24, UR16, 0x14000, URZ ;  /* 0x0001400010187890 */ /* 0x000fe4000fffe03f */
[----:B------:R-:W-:Y:S01]  /*8e10*/  UIADD3 UR16, UR16, 0x16000, URZ ;  /* 0x0001600010107890 */ /* 0x000fe2000fffe03f */
        /* <DEDUP_REMOVED lines=16> */
.L_x_85:
[----:B------:R-:W-:Y:S05]  /*8f20*/  BSYNC B0 ;  /* 0x0000000000007941 */ /* 0x000fea0003800000 */
.L_x_84:
[----:B------:R-:W-:-:S13]  /*8f30*/  ISETP.GE.AND P0, PT, R2, 0x41, PT ;  /* 0x000000410200780c */ /* 0x000fda0003f06270 */
[----:B------:R-:W-:Y:S05]  /*8f40*/  @!P0 EXIT ;  /* 0x000000000000894d */ /* 0x000fea0003800000 */
[----:B------:R-:W-:Y:S01]  /*8f50*/  IADD3 R2, R2, 0x3f, RZ ;  /* 0x0000003f02027810 */ /* 0x000fe20007ffe0ff */
[----:B------:R-:W-:Y:S01]  /*8f60*/  BSSY B0, `(.L_x_89) ;  /* 0x0000085000007945 */ /* 0x000fe20003800000 */
[----:B------:R-:W-:Y:S02]  /*8f70*/  LOP3.LUT P0, RZ, R6, 0x1f, RZ, 0xc0, !PT ;  /* 0x0000001f06ff7812 */ /* 0x000fe4000780c0ff */
[----:B------:R-:W-:Y:S02]  /*8f80*/  SHF.R.S32.HI R3, RZ, 0x1f, R2 ;  /* 0x0000001fff037819 */ /* 0x000fe40000011402 */
[----:B------:R-:W-:Y:S02]  /*8f90*/  PLOP3.LUT P0, PT, P0, P2, PT, 0x2a, 0x0 ;  /* 0x000000000000781c */ /* 0x000fe40000704572 */
[----:B------:R-:W-:Y:S02]  /*8fa0*/  LEA.HI R3, R3, R2, RZ, 0x6 ;  /* 0x0000000203037211 */ /* 0x000fe400078f30ff */
[----:B------:R-:W-:-:S02]  /*8fb0*/  MOV R2, UR14 ;  /* 0x0000000e00027c02 */ /* 0x000fc40008000f00 */
[----:B------:R-:W-:Y:S02]  /*8fc0*/  SHF.R.S32.HI R3, RZ, 0x6, R3 ;  /* 0x00000006ff037819 */ /* 0x000fe40000011403 */
[----:B------:R-:W-:Y:S02]  /*8fd0*/  LOP3.LUT R2, R2, 0x2, RZ, 0xfc, !PT ;  /* 0x0000000202027812 */ /* 0x000fe400078efcff */
[----:B------:R-:W-:Y:S02]  /*8fe0*/  SHF.L.U32 R4, R3, 0x1, RZ ;  /* 0x0000000103047819 */ /* 0x000fe400000006ff */
[----:B------:R-:W-:-:S07]  /*8ff0*/  MOV R3, 0x1 ;  /* 0x0000000100037802 */ /* 0x000fce0000000f00 */
.L_x_100:
[----:B------:R-:W-:Y:S04]  /*9000*/  BSSY B1, `(.L_x_90) ;  /* 0x000003a000017945 */ /* 0x000fe80003800000 */
[----:B------:R-:W-:Y:S05]  /*9010*/  @!P3 BRA `(.L_x_91) ;  /* 0x0000000000e0b947 */ /* 0x000fea0003800000 */
[----:B------:R-:W1:Y:S01]  /*9020*/  S2R R6, SR_CgaCtaId ;  /* 0x0000000000067919 */ /* 0x000e620000008800 */
[----:B------:R-:W-:-:S04]  /*9030*/  MOV R5, 0x400 ;  /* 0x0000040000057802 */ /* 0x000fc80000000f00 */
[----:B-1----:R-:W-:Y:S02]  /*9040*/  LEA R7, R6, R5, 0x18 ;  /* 0x0000000506077211 */ /* 0x002fe400078ec0ff */
[----:B------:R-:W-:Y:S02]  /*9050*/  SHF.L.U32 R5, R3, 0x1f, RZ ;  /* 0x0000001f03057819 */ /* 0x000fe400000006ff */
[----:B------:R-:W-:-:S04]  /*9060*/  LEA R6, R0, R7, 0x3 ;  /* 0x0000000700067211 */ /* 0x000fc800078e18ff */
[----:B------:R-:W1:Y:S02]  /*9070*/  SYNCS.PHASECHK.TRANS64.TRYWAIT P4, [R6+URZ+0x38028], R5 ;  /* 0x03802805060075a7 */ /* 0x000e64000808017f */
[----:B-1----:R-:W-:Y:S05]  /*9080*/  @!P4 BRA `(.L_x_92) ;  /* 0x0000000800d0c947 */ /* 0x002fea0003800000 */
.L_x_111:
[----:B-1----:R-:W-:-:S04]  /*9090*/  @P2 MOV R5, 0x8000 ;  /* 0x0000800000052802 */ /* 0x002fc80000000f00 */
[----:B------:R1:W-:Y:S02]  /*90a0*/  @P2 SYNCS.ARRIVE.TRANS64 RZ, [R6+URZ+0x38000], R5 ;  /* 0x0380000506ff29a7 */ /* 0x0003e4000800003f */
[----:B-1----:R-:W-:-:S04]  /*90b0*/  PRMT R5, R2, 0x9910, RZ ;  /* 0x0000991002057816 */ /* 0x002fc800000000ff */
[----:B------:R-:W-:-:S13]  /*90c0*/  ISETP.NE.AND P4, PT, R5, 0x2, PT ;  /* 0x000000020500780c */ /* 0x000fda0003f85270 */
[----:B------:R-:W-:Y:S05]  /*90d0*/  @P4 BRA `(.L_x_93) ;  /* 0x0000000000044947 */ /* 0x000fea0003800000 */
[----:B------:R-:W-:Y:S01]  /*90e0*/  BPT.TRAP 0x1 ;  /* 0x000000040000795c */ /* 0x000fe20000300000 */
.L_x_93:
[----:B------:R-:W-:Y:S05]  /*90f0*/  @P0 BRA `(.L_x_94) ;  /* 0x0000000000040947 */ /* 0x000fea0003800000 */
[----:B------:R-:W-:Y:S01]  /*9100*/  BPT.TRAP 0x1 ;  /* 0x000000040000795c */ /* 0x000fe20000300000 */
.L_x_94:
[----:B------:R-:W-:Y:S01]  /*9110*/  LEA R7, R0, R7, 0xf ;  /* 0x0000000700077211 */ /* 0x000fe200078e78ff */
[----:B------:R-:W-:Y:S01]  /*9120*/  ULDC.64 UR4, c[0x0][0x198] ;  /* 0x0000660000047ab9 */ /* 0x000fe20000000a00 */
[----:B------:R-:W-:Y:S01]  /*9130*/  R2UR UR41, R6 ;  /* 0x00000000062972ca */ /* 0x000fe200000e0000 */
[----:B------:R-:W-:Y:S01]  /*9140*/  UIADD3 UR4, UP0, UR4, 0x1f0, URZ ;  /* 0x000001f004047890 */ /* 0x000fe2000ff1e03f */
[----:B------:R-:W-:Y:S01]  /*9150*/  R2UR UR43, R8 ;  /* 0x00000000082b72ca */ /* 0x000fe200000e0000 */
[----:B------:R-:W-:Y:S01]  /*9160*/  UMOV UR6, 0x0 ;  /* 0x0000000000067882 */ /* 0x000fe20000000000 */
[----:B------:R-:W-:Y:S01]  /*9170*/  R2UR UR16, R7 ;  /* 0x00000000071072ca */ /* 0x000fe200000e0000 */
[----:B------:R-:W-:Y:S01]  /*9180*/  UIADD3.X UR5, URZ, UR5, URZ, UP0, !UPT ;  /* 0x000000053f057290 */ /* 0x000fe200087fe43f */
[----:B------:R-:W-:Y:S01]  /*9190*/  IADD3 R5, R0, 0x1, RZ ;  /* 0x0000000100057810 */ /* 0x000fe20007ffe0ff */
[----:B------:R-:W-:Y:S01]  /*91a0*/  UMOV UR7, 0x10000000 ;  /* 0x1000000000077882 */ /* 0x000fe20000000000 */
[----:B------:R-:W-:Y:S01]  /*91b0*/  UMOV UR42, URZ ;  /* 0x0000003f002a7c82 */ /* 0x000fe20008000000 */
[----:B------:R-:W-:Y:S01]  /*91c0*/  UMOV UR34, 0x40 ;  /* 0x0000004000227882 */ /* 0x000fe20000000000 */
[----:B------:R-:W-:Y:S01]  /*91d0*/  UMOV UR36, UR44 ;  /* 0x0000002c00247c82 */ /* 0x000fe20008000000 */
[----:B------:R-:W-:Y:S01]  /*91e0*/  UMOV UR37, UR45 ;  /* 0x0000002d00257c82 */ /* 0x000fe20008000000 */
[----:B------:R-:W-:Y:S01]  /*91f0*/  UMOV UR26, 0x80 ;  /* 0x00000080001a7882 */ /* 0x000fe20000000000 */
[----:B------:R-:W-:Y:S01]  /*9200*/  UIADD3 UR41, UR41, 0x38000, URZ ;  /* 0x0003800029297890 */ /* 0x000fe2000fffe03f */
[----:B------:R-:W-:Y:S01]  /*9210*/  ISETP.NE.AND P4, PT, R5, 0x5, PT ;  /* 0x000000050500780c */ /* 0x000fe20003f85270 */
[----:B------:R-:W-:-:S02]  /*9220*/  USHF.L.U32 UR43, UR43, 0x6, URZ ;  /* 0x000000062b2b7899 */ /* 0x000fc4000800063f */
[----:B------:R-:W-:Y:S01]  /*9230*/  UIADD3 UR40, UR16, 0x10000, URZ ;  /* 0x0001000010287890 */ /* 0x000fe2000fffe03f */
[----:B------:R-:W-:Y:S01]  /*9240*/  SEL R0, RZ, 0x1, P4 ;  /* 0x00000001ff007807 */ /* 0x000fe20002000000 */
[----:B------:R-:W-:Y:S02]  /*9250*/  UIADD3 UR32, UR16, 0x12000, URZ ;  /* 0x0001200010207890 */ /* 0x000fe4000fffe03f */
[----:B------:R-:W-:Y:S01]  /*9260*/  UIADD3 UR24, UR16, 0x14000, URZ ;  /* 0x0001400010187890 */ /* 0x000fe2000fffe03f */
[----:B------:R-:W-:Y:S01]  /*9270*/  LOP3.LUT R3, R3, R0, RZ, 0x3c, !PT ;  /* 0x0000000003037212 */ /* 0x000fe200078e3cff */
[----:B------:R-:W-:Y:S01]  /*9280*/  UIADD3 UR16, UR16, 0x16000, URZ ;  /* 0x0001600010107890 */ /* 0x000fe2000fffe03f */
[----:B------:R-:W-:Y:S01]  /*9290*/  SEL R0, R5, RZ, P4 ;  /* 0x000000ff05007207 */ /* 0x000fe20002000000 */
[----:B------:R-:W-:Y:S01]  /*92a0*/  UMOV UR33, UR41 ;  /* 0x0000002900217c82 */ /* 0x000fe20008000000 */
[----:B------:R-:W-:Y:S01]  /*92b0*/  UMOV UR35, UR43 ;  /* 0x0000002b00237c82 */ /* 0x000fe20008000000 */
        /* <DEDUP_REMOVED lines=14> */
.L_x_91:
[----:B------:R-:W-:Y:S05]  /*93a0*/  BSYNC B1 ;  /* 0x0000000000017941 */ /* 0x000fea0003800000 */
.L_x_90:
[----:B------:R-:W-:Y:S01]  /*93b0*/  ISETP.LT.OR P4, PT, R4, 0x4, !P3 ;  /* 0x000000040400780c */ /* 0x000fe20005f81670 */
[----:B------:R-:W-:-:S12]  /*93c0*/  BSSY B1, `(.L_x_95) ;  /* 0x000003b000017945 */ /* 0x000fd80003800000 */
[----:B------:R-:W-:Y:S05]  /*93d0*/  @P4 BRA `(.L_x_96) ;  /* 0x0000000000e44947 */ /* 0x000fea0003800000 */
[----:B------:R-:W1:Y:S01]  /*93e0*/  S2R R6, SR_CgaCtaId ;  /* 0x0000000000067919 */ /* 0x000e620000008800 */
[----:B------:R-:W-:Y:S02]  /*93f0*/  MOV R5, 0x400 ;  /* 0x0000040000057802 */ /* 0x000fe40000000f00 */
[----:B------:R-:W-:Y:S02]  /*9400*/  SHF.L.U32 R7, R3, 0x1f, RZ ;  /* 0x0000001f03077819 */ /* 0x000fe400000006ff */
[----:B-1----:R-:W-:-:S04]  /*9410*/  LEA R5, R6, R5, 0x18 ;  /* 0x0000000506057211 */ /* 0x002fc800078ec0ff */
[----:B------:R-:W-:-:S04]  /*9420*/  LEA R6, R0, R5, 0x3 ;  /* 0x0000000500067211 */ /* 0x000fc800078e18ff */
[----:B------:R-:W1:Y:S02]  /*9430*/  SYNCS.PHASECHK.TRANS64.TRYWAIT P4, [R6+URZ+0x38028], R7 ;  /* 0x03802807060075a7 */ /* 0x000e64000808017f */
[----:B-1----:R-:W-:Y:S05]  /*9440*/  @!P4 BRA `(.L_x_97) ;  /* 0x0000000400f4c947 */ /* 0x002fea0003800000 */
.L_x_112:
[----:B-1----:R-:W-:-:S04]  /*9450*/  @P1 MOV R7, 0x8000 ;  /* 0x0000800000071802 */ /* 0x002fc80000000f00 */
[----:B------:R1:W-:Y:S02]  /*9460*/  @P1 SYNCS.ARRIVE.TRANS64 RZ, [R6+URZ+0x38000], R7 ;  /* 0x0380000706ff19a7 */ /* 0x0003e4000800003f */
[----:B-1----:R-:W-:-:S04]  /*9470*/  PRMT R7, R2, 0x9910, RZ ;  /* 0x0000991002077816 */ /* 0x002fc800000000ff */
[----:B------:R-:W-:-:S13]  /*9480*/  ISETP.NE.AND P4, PT, R7, 0x2, PT ;  /* 0x000000020700780c */ /* 0x000fda0003f85270 */
[----:B------:R-:W-:Y:S05]  /*9490*/  @P4 BRA `(.L_x_98) ;  /* 0x0000000000044947 */ /* 0x000fea0003800000 */
[----:B------:R-:W-:Y:S01]  /*94a0*/  BPT.TRAP 0x1 ;  /* 0x000000040000795c */ /* 0x000fe20000300000 */
.L_x_98:
[----:B------:R-:W-:Y:S05]  /*94b0*/  @P0 BRA `(.L_x_99) ;  /* 0x0000000000040947 */ /* 0x000fea0003800000 */
[----:B------:R-:W-:Y:S01]  /*94c0*/  BPT.TRAP 0x1 ;  /* 0x000000040000795c */ /* 0x000fe20000300000 */
.L_x_99:
        /* <DEDUP_REMOVED lines=17> */
[----:B------:R-:W-:Y:S01]  /*95e0*/  UIADD3 UR40, UR16, 0x10000, URZ ;  /* 0x0001000010287890 */ /* 0x000fe2000fffe03f */
[----:B------:R-:W-:Y:S01]  /*95f0*/  IADD3 R8, R8, 0x1, RZ ;  /* 0x0000000108087810 */ /* 0x000fe20007ffe0ff */
[----:B------:R-:W-:Y:S01]  /*9600*/  USHF.L.U32 UR43, UR43, 0x6, URZ ;  /* 0x000000062b2b7899 */ /* 0x000fe2000800063f */
[----:B------:R-:W-:Y:S01]  /*9610*/  SEL R6, RZ, 0x1, P4 ;  /* 0x00000001ff067807 */ /* 0x000fe20002000000 */
[----:B------:R-:W-:Y:S01]  /*9620*/  UIADD3 UR32, UR16, 0x12000, URZ ;  /* 0x0001200010207890 */ /* 0x000fe2000fffe03f */
[----:B------:R-:W-:Y:S01]  /*9630*/  SEL R0, R0, RZ, P4 ;  /* 0x000000ff00007207 */ /* 0x000fe20002000000 */
[----:B------:R-:W-:Y:S01]  /*9640*/  UIADD3 UR24, UR16, 0x14000, URZ ;  /* 0x0001400010187890 */ /* 0x000fe2000fffe03f */
[----:B------:R-:W-:Y:S01]  /*9650*/  LOP3.LUT R3, R3, R6, RZ, 0x3c, !PT ;  /* 0x0000000603037212 */ /* 0x000fe200078e3cff */
[----:B------:R-:W-:Y:S01]  /*9660*/  UIADD3 UR16, UR16, 0x16000, URZ ;  /* 0x0001600010107890 */ /* 0x000fe2000fffe03f */
        /* <DEDUP_REMOVED lines=16> */
.L_x_96:
[----:B------:R-:W-:Y:S05]  /*9770*/  BSYNC B1 ;  /* 0x0000000000017941 */ /* 0x000fea0003800000 */
.L_x_95:
[C---:B------:R-:W-:Y:S02]  /*9780*/  ISETP.GT.AND P4, PT, R4.reuse, 0x4, PT ;  /* 0x000000040400780c */ /* 0x040fe40003f84270 */
[----:B------:R-:W-:-:S11]  /*9790*/  IADD3 R4, R4, -0x2, RZ ;  /* 0xfffffffe04047810 */ /* 0x000fd60007ffe0ff */
[----:B------:R-:W-:Y:S05]  /*97a0*/  @P4 BRA `(.L_x_100) ;  /* 0xfffffff800144947 */ /* 0x000fea000383ffff */
[----:B------:R-:W-:Y:S05]  /*97b0*/  BSYNC B0 ;  /* 0x0000000000007941 */ /* 0x000fea0003800000 */
.L_x_89:
[----:B------:R-:W-:Y:S05]  /*97c0*/  EXIT ;  /* 0x000000000000794d */ /* 0x000fea0003800000 */
.L_x_15:
[----:B-1----:R-:W-:-:S04]  /*97d0*/  MOV R3, UR5 ;  /* 0x0000000500037c02 */ /* 0x002fc80008000f00 */
[----:B------:R1:W2:Y:S03]  /*97e0*/  SYNCS.PHASECHK.TRANS64.TRYWAIT P1, [R3+URZ+0x38050], R0 ;  /* 0x03805000030075a7 */ /* 0x0002a6000802017f */
[----:B--2---:R-:W-:Y:S05]  /*97f0*/  @!P1 NANOSLEEP.SYNCS 0x989680 ;  /* 0x009896800000995d */ /* 0x004fea0003900000 */
[----:B------:R-:W2:Y:S02]  /*9800*/  @!P1 SYNCS.PHASECHK.TRANS64 P1, [R3+URZ+0x38050], R0 ;  /* 0x03805000030095a7 */ /* 0x000ea4000802007f */
[----:B--2---:R-:W-:Y:S05]  /*9810*/  @!P1 BRA `(.L_x_15) ;  /* 0xfffffffc00ec9947 */ /* 0x004fea000383ffff */
[----:B------:R-:W-:Y:S05]  /*9820*/  BRA `(.L_x_101) ;  /* 0xffffff74009c7947 */ /* 0x000fea000383ffff */
.L_x_17:
[----:B------:R-:W-:-:S13]  /*9830*/  R2UR UR4, R16 ;  /* 0x00000000100472ca */ /* 0x000fda00000e0000 */
[----:B-1----:R-:W-:-:S04]  /*9840*/  MOV R3, UR4 ;  /* 0x0000000400037c02 */ /* 0x002fc80008000f00 */
[----:B------:R1:W2:Y:S03]  /*9850*/  SYNCS.PHASECHK.TRANS64.TRYWAIT P1, [R3+URZ+0x38000], R56 ;  /* 0x03800038030075a7 */ /* 0x0002a6000802017f */
[----:B--2---:R-:W-:Y:S05]  /*9860*/  @!P1 NANOSLEEP.SYNCS 0x989680 ;  /* 0x009896800000995d */ /* 0x004fea0003900000 */
[----:B------:R-:W2:Y:S02]  /*9870*/  @!P1 SYNCS.PHASECHK.TRANS64 P1, [R3+URZ+0x38000], R56 ;  /* 0x03800038030095a7 */ /* 0x000ea4000802007f */
[----:B--2---:R-:W-:Y:S05]  /*9880*/  @!P1 BRA `(.L_x_17) ;  /* 0xfffffffc00e89947 */ /* 0x004fea000383ffff */
[----:B------:R-:W-:Y:S05]  /*9890*/  BRA `(.L_x_102) ;  /* 0xffffff7400a07947 */ /* 0x000fea000383ffff */
.L_x_18:
[----:B-1----:R-:W-:-:S04]  /*98a0*/  MOV R3, UR9 ;  /* 0x0000000900037c02 */ /* 0x002fc80008000f00 */
[----:B------:R1:W2:Y:S03]  /*98b0*/  SYNCS.PHASECHK.TRANS64.TRYWAIT P1, [R3+URZ], R0 ;  /* 0x00000000030075a7 */ /* 0x0002a6000802017f */
[----:B--2---:R-:W-:Y:S05]  /*98c0*/  @!P1 NANOSLEEP.SYNCS 0x989680 ;  /* 0x009896800000995d */ /* 0x004fea0003900000 */
[----:B------:R-:W2:Y:S02]  /*98d0*/  @!P1 SYNCS.PHASECHK.TRANS64 P1, [R3+URZ], R0 ;  /* 0x00000000030095a7 */ /* 0x000ea4000802007f */
[----:B--2---:R-:W-:Y:S05]  /*98e0*/  @!P1 BRA `(.L_x_18) ;  /* 0xfffffffc00ec9947 */ /* 0x004fea000383ffff */
[----:B------:R-:W-:Y:S05]  /*98f0*/  BRA `(.L_x_103) ;  /* 0xffffff7400a87947 */ /* 0x000fea000383ffff */
.L_x_20:
[----:B------:R-:W-:-:S13]  /*9900*/  R2UR UR6, R16 ;  /* 0x00000000100672ca */ /* 0x000fda00000e0000 */
[----:B-1----:R-:W-:-:S04]  /*9910*/  MOV R7, UR6 ;  /* 0x0000000600077c02 */ /* 0x002fc80008000f00 */
[----:B------:R1:W2:Y:S03]  /*9920*/  SYNCS.PHASECHK.TRANS64.TRYWAIT P1, [R7+URZ+0x38008], R56 ;  /* 0x03800838070075a7 */ /* 0x0002a6000802017f */
[----:B--2---:R-:W-:Y:S05]  /*9930*/  @!P1 NANOSLEEP.SYNCS 0x989680 ;  /* 0x009896800000995d */ /* 0x004fea0003900000 */
[----:B------:R-:W2:Y:S02]  /*9940*/  @!P1 SYNCS.PHASECHK.TRANS64 P1, [R7+URZ+0x38008], R56 ;  /* 0x03800838070095a7 */ /* 0x000ea4000802007f */
[----:B--2---:R-:W-:Y:S05]  /*9950*/  @!P1 BRA `(.L_x_20) ;  /* 0xfffffffc00e89947 */ /* 0x004fea000383ffff */
[----:B------:R-:W-:Y:S05]  /*9960*/  BRA `(.L_x_104) ;  /* 0xffffff9000907947 */ /* 0x000fea000383ffff */
.L_x_25:
[----:B-1----:R-:W-:-:S04]  /*9970*/  MOV R5, UR6 ;  /* 0x0000000600057c02 */ /* 0x002fc80008000f00 */
[----:B------:R1:W2:Y:S03]  /*9980*/  SYNCS.PHASECHK.TRANS64.TRYWAIT P2, [R5+URZ+0x38000], R4 ;  /* 0x03800004050075a7 */ /* 0x0002a6000804017f */
[----:B--2---:R-:W-:Y:S05]  /*9990*/  @!P2 NANOSLEEP.SYNCS 0x989680 ;  /* 0x009896800000a95d */ /* 0x004fea0003900000 */
[----:B------:R-:W2:Y:S02]  /*99a0*/  @!P2 SYNCS.PHASECHK.TRANS64 P2, [R5+URZ+0x38000], R4 ;  /* 0x038000040500a5a7 */ /* 0x000ea4000804007f */
[----:B--2---:R-:W-:Y:S05]  /*99b0*/  @!P2 BRA `(.L_x_25) ;  /* 0xfffffffc00eca947 */ /* 0x004fea000383ffff */
[----:B------:R-:W-:Y:S05]  /*99c0*/  BRA `(.L_x_105) ;  /* 0xffffff9400707947 */ /* 0x000fea000383ffff */
.L_x_29:
[----:B-1----:R-:W-:-:S04]  /*99d0*/  MOV R6, UR10 ;  /* 0x0000000a00067c02 */ /* 0x002fc80008000f00 */
[----:B------:R1:W2:Y:S03]  /*99e0*/  SYNCS.PHASECHK.TRANS64.TRYWAIT P2, [R6+URZ+0x38000], R7 ;  /* 0x03800007060075a7 */ /* 0x0002a6000804017f */
[----:B--2---:R-:W-:Y:S05]  /*99f0*/  @!P2 NANOSLEEP.SYNCS 0x989680 ;  /* 0x009896800000a95d */ /* 0x004fea0003900000 */
[----:B------:R-:W2:Y:S02]  /*9a00*/  @!P2 SYNCS.PHASECHK.TRANS64 P2, [R6+URZ+0x38000], R7 ;  /* 0x038000070600a5a7 */ /* 0x000ea4000804007f */
[----:B--2---:R-:W-:Y:S05]  /*9a10*/  @!P2 BRA `(.L_x_29) ;  /* 0xfffffffc00eca947 */ /* 0x004fea000383ffff */
[----:B------:R-:W-:Y:S05]  /*9a20*/  BRA `(.L_x_28) ;  /* 0xffffffb400407947 */ /* 0x000fea000383ffff */
.L_x_45:
[----:B-1----:R-:W-:-:S04]  /*9a30*/  MOV R5, UR4 ;  /* 0x0000000400057c02 */ /* 0x002fc80008000f00 */
[----:B------:R1:W2:Y:S03]  /*9a40*/  SYNCS.PHASECHK.TRANS64.TRYWAIT P0, [R5+URZ+0x38098], R0 ;  /* 0x03809800050075a7 */ /* 0x0002a6000800017f */
[----:B--2---:R-:W-:Y:S05]  /*9a50*/  @!P0 NANOSLEEP.SYNCS 0x989680 ;  /* 0x009896800000895d */ /* 0x004fea0003900000 */
[----:B------:R-:W2:Y:S02]  /*9a60*/  @!P0 SYNCS.PHASECHK.TRANS64 P0, [R5+URZ+0x38098], R0 ;  /* 0x03809800050085a7 */ /* 0x000ea4000800007f */
[----:B--2---:R-:W-:Y:S05]  /*9a70*/  @!P0 BRA `(.L_x_45) ;  /* 0xfffffffc00ec8947 */ /* 0x004fea000383ffff */
[----:B------:R-:W-:Y:S05]  /*9a80*/  BRA `(.L_x_106) ;  /* 0xffffffc000707947 */ /* 0x000fea000383ffff */
.L_x_71:
[----:B--2---:R2:W4:Y:S02]  /*9a90*/  SYNCS.PHASECHK.TRANS64.TRYWAIT P0, [R3+URZ+0x38060], R2 ;  /* 0x03806002030075a7 */ /* 0x004524000800017f */
[----:B----4-:R-:W-:Y:S05]  /*9aa0*/  @!P0 NANOSLEEP.SYNCS 0x989680 ;  /* 0x009896800000895d */ /* 0x010fea0003900000 */
[----:B------:R-:W4:Y:S02]  /*9ab0*/  @!P0 SYNCS.PHASECHK.TRANS64 P0, [R3+URZ+0x38060], R2 ;  /* 0x03806002030085a7 */ /* 0x000f24000800007f */
[----:B----4-:R-:W-:Y:S05]  /*9ac0*/  @!P0 BRA `(.L_x_71) ;  /* 0xfffffffc00f08947 */ /* 0x010fea000383ffff */
[----:B------:R-:W-:Y:S05]  /*9ad0*/  BRA `(.L_x_107) ;  /* 0xffffffe400947947 */ /* 0x000fea000383ffff */
.L_x_76:
[----:B-1----:R1:W2:Y:S02]  /*9ae0*/  SYNCS.PHASECHK.TRANS64.TRYWAIT P0, [R0+URZ+0x38028], R5 ;  /* 0x03802805000075a7 */ /* 0x0022a4000800017f */
[----:B--2---:R-:W-:Y:S05]  /*9af0*/  @!P0 NANOSLEEP.SYNCS 0x989680 ;  /* 0x009896800000895d */ /* 0x004fea0003900000 */
[----:B------:R-:W2:Y:S02]  /*9b00*/  @!P0 SYNCS.PHASECHK.TRANS64 P0, [R0+URZ+0x38028], R5 ;  /* 0x03802805000085a7 */ /* 0x000ea4000800007f */
[----:B--2---:R-:W-:Y:S05]  /*9b10*/  @!P0 BRA `(.L_x_76) ;  /* 0xfffffffc00f08947 */ /* 0x004fea000383ffff */
[----:B------:R-:W-:Y:S05]  /*9b20*/  BRA `(.L_x_108) ;  /* 0xffffffe800647947 */ /* 0x000fea000383ffff */
.L_x_81:
[----:B-1----:R1:W2:Y:S02]  /*9b30*/  SYNCS.PHASECHK.TRANS64.TRYWAIT P0, [R4+URZ+0x38060], R5 ;  /* 0x03806005040075a7 */ /* 0x0022a4000800017f */
[----:B--2---:R-:W-:Y:S05]  /*9b40*/  @!P0 NANOSLEEP.SYNCS 0x989680 ;  /* 0x009896800000895d */ /* 0x004fea0003900000 */
[----:B------:R-:W2:Y:S02]  /*9b50*/  @!P0 SYNCS.PHASECHK.TRANS64 P0, [R4+URZ+0x38060], R5 ;  /* 0x03806005040085a7 */ /* 0x000ea4000800007f */
[----:B--2---:R-:W-:Y:S05]  /*9b60*/  @!P0 BRA `(.L_x_81) ;  /* 0xfffffffc00f08947 */ /* 0x004fea000383ffff */
[----:B------:R-:W-:Y:S05]  /*9b70*/  BRA `(.L_x_109) ;  /* 0xffffffec00347947 */ /* 0x000fea000383ffff */
.L_x_86:
[----:B-1----:R1:W2:Y:S02]  /*9b80*/  SYNCS.PHASECHK.TRANS64.TRYWAIT P0, [R3+URZ+0x38028], R4 ;  /* 0x03802804030075a7 */ /* 0x0022a4000800017f */
[----:B--2---:R-:W-:Y:S05]  /*9b90*/  @!P0 NANOSLEEP.SYNCS 0x989680 ;  /* 0x009896800000895d */ /* 0x004fea0003900000 */
[----:B------:R-:W2:Y:S02]  /*9ba0*/  @!P0 SYNCS.PHASECHK.TRANS64 P0, [R3+URZ+0x38028], R4 ;  /* 0x03802804030085a7 */ /* 0x000ea4000800007f */
[----:B--2---:R-:W-:Y:S05]  /*9bb0*/  @!P0 BRA `(.L_x_86) ;  /* 0xfffffffc00f08947 */ /* 0x004fea000383ffff */
[----:B------:R-:W-:Y:S05]  /*9bc0*/  BRA `(.L_x_110) ;  /* 0xfffffff000107947 */ /* 0x000fea000383ffff */
.L_x_92:
[----:B-1----:R1:W2:Y:S02]  /*9bd0*/  SYNCS.PHASECHK.TRANS64.TRYWAIT P4, [R6+URZ+0x38028], R5 ;  /* 0x03802805060075a7 */ /* 0x0022a4000808017f */
[----:B--2---:R-:W-:Y:S05]  /*9be0*/  @!P4 NANOSLEEP.SYNCS 0x989680 ;  /* 0x009896800000c95d */ /* 0x004fea0003900000 */
[----:B------:R-:W2:Y:S02]  /*9bf0*/  @!P4 SYNCS.PHASECHK.TRANS64 P4, [R6+URZ+0x38028], R5 ;  /* 0x038028050600c5a7 */ /* 0x000ea4000808007f */
[----:B--2---:R-:W-:Y:S05]  /*9c00*/  @!P4 BRA `(.L_x_92) ;  /* 0xfffffffc00f0c947 */ /* 0x004fea000383ffff */
[----:B------:R-:W-:Y:S05]  /*9c10*/  BRA `(.L_x_111) ;  /* 0xfffffff4001c7947 */ /* 0x000fea000383ffff */
.L_x_97:
[----:B-1----:R1:W2:Y:S02]  /*9c20*/  SYNCS.PHASECHK.TRANS64.TRYWAIT P4, [R6+URZ+0x38028], R7 ;  /* 0x03802807060075a7 */ /* 0x0022a4000808017f */
[----:B--2---:R-:W-:Y:S05]  /*9c30*/  @!P4 NANOSLEEP.SYNCS 0x989680 ;  /* 0x009896800000c95d */ /* 0x004fea0003900000 */
[----:B------:R-:W2:Y:S02]  /*9c40*/  @!P4 SYNCS.PHASECHK.TRANS64 P4, [R6+URZ+0x38028], R7 ;  /* 0x038028070600c5a7 */ /* 0x000ea4000808007f */
[----:B--2---:R-:W-:Y:S05]  /*9c50*/  @!P4 BRA `(.L_x_97) ;  /* 0xfffffffc00f0c947 */ /* 0x004fea000383ffff */
[----:B------:R-:W-:Y:S05]  /*9c60*/  BRA `(.L_x_112) ;  /* 0xfffffff400f87947 */ /* 0x000fea000383ffff */
        .weak           $__internal_0_$__cuda_sm20_rcp_rn_f32_slowpath
        .type           $__internal_0_$__cuda_sm20_rcp_rn_f32_slowpath,@function
        .size           $__internal_0_$__cuda_sm20_rcp_rn_f32_slowpath,(.L_x_118 - $__internal_0_$__cuda_sm20_rcp_rn_f32_slowpath)
$__internal_0_$__cuda_sm20_rcp_rn_f32_slowpath:
[----:B------:R-:W-:Y:S01]  /*9c70*/  SHF.L.U32 R0, R3, 0x1, RZ ;  /* 0x0000000103007819 */ /* 0x000fe200000006ff */
[----:B------:R-:W-:Y:S03]  /*9c80*/  BSSY B2, `(.L_x_113) ;  /* 0x0000030000027945 */ /* 0x000fe60003800000 */
[----:B------:R-:W-:-:S04]  /*9c90*/  SHF.R.U32.HI R20, RZ, 0x18, R0 ;  /* 0x00000018ff147819 */ /* 0x000fc80000011600 */
[----:B------:R-:W-:-:S13]  /*9ca0*/  ISETP.NE.U32.AND P0, PT, R20, RZ, PT ;  /* 0x000000ff1400720c */ /* 0x000fda0003f05070 */
[----:B------:R-:W-:Y:S05]  /*9cb0*/  @P0 BRA `(.L_x_114) ;  /* 0x0000000000280947 */ /* 0x000fea0003800000 */
[----:B------:R-:W-:-:S04]  /*9cc0*/  SHF.L.U32 R0, R3, 0x1, RZ ;  /* 0x0000000103007819 */ /* 0x000fc800000006ff */
[----:B------:R-:W-:-:S13]  /*9cd0*/  ISETP.NE.AND P0, PT, R0, RZ, PT ;  /* 0x000000ff0000720c */ /* 0x000fda0003f05270 */
[----:B------:R-:W-:Y:S01]  /*9ce0*/  @P0 FFMA R7, R3, 1.84467440737095516160e+19, RZ ;  /* 0x5f80000003070823 */ /* 0x000fe200000000ff */
[----:B------:R-:W-:Y:S08]  /*9cf0*/  @!P0 MUFU.RCP R6, R3 ;  /* 0x0000000300068308 */ /* 0x000ff00000001000 */
[----:B------:R-:W1:Y:S02]  /*9d00*/  @P0 MUFU.RCP R0, R7 ;  /* 0x0000000700000308 */ /* 0x000e640000001000 */
[----:B-1----:R-:W-:-:S04]  /*9d10*/  @P0 FFMA R13, R7, R0, -1 ;  /* 0xbf800000070d0423 */ /* 0x002fc80000000000 */
[----:B------:R-:W-:-:S04]  /*9d20*/  @P0 FADD.FTZ R13, -R13, -RZ ;  /* 0x800000ff0d0d0221 */ /* 0x000fc80000010100 */
[----:B------:R-:W-:-:S04]  /*9d30*/  @P0 FFMA R0, R0, R13, R0 ;  /* 0x0000000d00000223 */ /* 0x000fc80000000000 */
[----:B------:R-:W-:Y:S01]  /*9d40*/  @P0 FFMA R6, R0, 1.84467440737095516160e+19, RZ ;  /* 0x5f80000000060823 */ /* 0x000fe200000000ff */
[----:B------:R-:W-:Y:S06]  /*9d50*/  BRA `(.L_x_115) ;  /* 0x0000000000887947 */ /* 0x000fec0003800000 */
.L_x_114:
[----:B------:R-:W-:-:S04]  /*9d60*/  IADD3 R22, R20, -0xfd, RZ ;  /* 0xffffff0314167810 */ /* 0x000fc80007ffe0ff */
[----:B------:R-:W-:-:S13]  /*9d70*/  ISETP.GT.U32.AND P0, PT, R22, 0x1, PT ;  /* 0x000000011600780c */ /* 0x000fda0003f04070 */
[----:B------:R-:W-:Y:S05]  /*9d80*/  @P0 BRA `(.L_x_116) ;  /* 0x0000000000780947 */ /* 0x000fea0003800000 */
[----:B------:R-:W-:Y:S02]  /*9d90*/  LOP3.LUT R0, R3, 0x7fffff, RZ, 0xc0, !PT ;  /* 0x007fffff03007812 */ /* 0x000fe400078ec0ff */
[----:B------:R-:W-:Y:S02]  /*9da0*/  MOV R15, 0x3 ;  /* 0x00000003000f7802 */ /* 0x000fe40000000f00 */
[----:B------:R-:W-:Y:S02]  /*9db0*/  LOP3.LUT R0, R0, 0x3f800000, RZ, 0xfc, !PT ;  /* 0x3f80000000007812 */ /* 0x000fe400078efcff */
[----:B------:R-:W-:Y:S02]  /*9dc0*/  SHF.L.U32 R15, R15, R22, RZ ;  /* 0x000000160f0f7219 */ /* 0x000fe400000006ff */
[----:B------:R-:W1:Y:S02]  /*9dd0*/  MUFU.RCP R7, R0 ;  /* 0x0000000000077308 */ /* 0x000e640000001000 */
[----:B-1----:R-:W-:-:S04]  /*9de0*/  FFMA R6, R0, R7, -1 ;  /* 0xbf80000000067423 */ /* 0x002fc80000000007 */
[----:B------:R-:W-:-:S04]  /*9df0*/  FADD.FTZ R6, -R6, -RZ ;  /* 0x800000ff06067221 */ /* 0x000fc80000010100 */
[CCC-:B------:R-:W-:Y:S01]  /*9e00*/  FFMA.RM R13, R7.reuse, R6.reuse, R7.reuse ;  /* 0x00000006070d7223 */ /* 0x1c0fe20000004007 */
[----:B------:R-:W-:-:S04]  /*9e10*/  FFMA.RP R14, R7, R6, R7 ;  /* 0x00000006070e7223 */ /* 0x000fc80000008007 */
[C---:B------:R-:W-:Y:S02]  /*9e20*/  LOP3.LUT R6, R13.reuse, 0x7fffff, RZ, 0xc0, !PT ;  /* 0x007fffff0d067812 */ /* 0x040fe400078ec0ff */
[----:B------:R-:W-:Y:S02]  /*9e30*/  FSETP.NEU.FTZ.AND P0, PT, R13, R14, PT ;  /* 0x0000000e0d00720b */ /* 0x000fe40003f1d000 */
[----:B------:R-:W-:Y:S02]  /*9e40*/  LOP3.LUT R6, R6, 0x800000, RZ, 0xfc, !PT ;  /* 0x0080000006067812 */ /* 0x000fe400078efcff */
[----:B------:R-:W-:Y:S02]  /*9e50*/  SEL R7, RZ, 0xffffffff, !P0 ;  /* 0xffffffffff077807 */ /* 0x000fe40004000000 */
[----:B------:R-:W-:Y:S02]  /*9e60*/  LOP3.LUT R15, R15, R6, RZ, 0xc0, !PT ;  /* 0x000000060f0f7212 */ /* 0x000fe400078ec0ff */
[----:B------:R-:W-:-:S02]  /*9e70*/  IADD3 R7, -R7, RZ, RZ ;  /* 0x000000ff07077210 */ /* 0x000fc40007ffe1ff */
[-C--:B------:R-:W-:Y:S02]  /*9e80*/  SHF.R.U32.HI R15, RZ, R22.reuse, R15 ;  /* 0x00000016ff0f7219 */ /* 0x080fe4000001160f */
[----:B------:R-:W-:Y:S02]  /*9e90*/  LOP3.LUT P1, RZ, R7, R22, R6, 0xf8, !PT ;  /* 0x0000001607ff7212 */ /* 0x000fe4000782f806 */
[C---:B------:R-:W-:Y:S02]  /*9ea0*/  LOP3.LUT P0, RZ, R15.reuse, 0x1, RZ, 0xc0, !PT ;  /* 0x000000010fff7812 */ /* 0x040fe4000780c0ff */
[----:B------:R-:W-:Y:S02]  /*9eb0*/  LOP3.LUT P2, RZ, R15, 0x2, RZ, 0xc0, !PT ;  /* 0x000000020fff7812 */ /* 0x000fe4000784c0ff */
[----:B------:R-:W-:Y:S02]  /*9ec0*/  IADD3 R7, R20, -0xfc, RZ ;  /* 0xffffff0414077810 */ /* 0x000fe40007ffe0ff */
[----:B------:R-:W-:-:S02]  /*9ed0*/  PLOP3.LUT P0, PT, P0, P1, P2, 0xe0, 0x0 ;  /* 0x000000000000781c */ /* 0x000fc40000703c20 */
[----:B------:R-:W-:Y:S02]  /*9ee0*/  LOP3.LUT P1, RZ, R3, 0x7fffff, RZ, 0xc0, !PT ;  /* 0x007fffff03ff7812 */ /* 0x000fe4000782c0ff */
[----:B------:R-:W-:Y:S02]  /*9ef0*/  SEL R0, RZ, 0x1, !P0 ;  /* 0x00000001ff007807 */ /* 0x000fe40004000000 */
[----:B------:R-:W-:Y:S02]  /*9f00*/  SHF.R.U32.HI R6, RZ, R7, R6 ;  /* 0x00000007ff067219 */ /* 0x000fe40000011606 */
[----:B------:R-:W-:-:S04]  /*9f10*/  IADD3 R0, -R0, RZ, RZ ;  /* 0x000000ff00007210 */ /* 0x000fc80007ffe1ff */
[----:B------:R-:W-:-:S13]  /*9f20*/  ISETP.GE.AND P0, PT, R0, RZ, PT ;  /* 0x000000ff0000720c */ /* 0x000fda0003f06270 */
[----:B------:R-:W-:-:S04]  /*9f30*/  @!P0 IADD3 R6, R6, 0x1, RZ ;  /* 0x0000000106068810 */ /* 0x000fc80007ffe0ff */
[----:B------:R-:W-:-:S04]  /*9f40*/  @!P1 SHF.L.U32 R6, R6, 0x1, RZ ;  /* 0x0000000106069819 */ /* 0x000fc800000006ff */
[----:B------:R-:W-:Y:S01]  /*9f50*/  LOP3.LUT R6, R6, 0x80000000, R3, 0xf8, !PT ;  /* 0x8000000006067812 */ /* 0x000fe200078ef803 */
[----:B------:R-:W-:Y:S06]  /*9f60*/  BRA `(.L_x_115) ;  /* 0x0000000000047947 */ /* 0x000fec0003800000 */
.L_x_116:
[----:B------:R1:W2:Y:S02]  /*9f70*/  MUFU.RCP R6, R3 ;  /* 0x0000000300067308 */ /* 0x0002a40000001000 */
.L_x_115:
[----:B------:R-:W-:Y:S05]  /*9f80*/  BSYNC B2 ;  /* 0x0000000000027941 */ /* 0x000fea0003800000 */
.L_x_113:
[----:B--2---:R-:W-:Y:S02]  /*9f90*/  MOV R0, R6 ;  /* 0x0000000600007202 */ /* 0x004fe40000000f00 */
[----:B------:R-:W-:Y:S02]  /*9fa0*/  MOV R6, R17 ;  /* 0x0000001100067202 */ /* 0x000fe40000000f00 */
[----:B------:R-:W-:-:S04]  /*9fb0*/  MOV R7, 0x0 ;  /* 0x0000000000077802 */ /* 0x000fc80000000f00 */
[----:B-1----:R-:W-:Y:S05]  /*9fc0*/  RET.REL.NODEC R6 `(_ZN7cutlass13device_kernelINS_4fmha6kernel28FmhaKernelTmaWarpSpecializedINS1_10collective30FmhaMainloopTmaWarpSpecializedINS_6half_tEffN4cute5tupleIJNS7_1CILi128EEENS9_ILi64EEENS9_ILi256EEEEEENS8_IJiNS9_ILi1EEENS8_IJiiEEEEEESG_SG_NS4_13DefaultFusionEJEEENS4_15FmhaFwdEpilogueIS6_fNS8_IJSB_SC_SB_EEEEENS2_23IndividualTileSchedulerEJEEEEEvNT_6ParamsE) ;  /* 0xffffff60060c7950 */ /* 0x002fea0003c3ffff */
.L_x_117:
[----:B------:R-:W-:-:S00]  /*9fd0*/  BRA `(.L_x_117) ;  /* 0xfffffffc00fc7947 */ /* 0x000fc0000383ffff */
[----:B------:R-:W-:-:S00]  /*9fe0*/  NOP ;  /* 0x0000000000007918 */ /* 0x000fc00000000000 */
        /* <DEDUP_REMOVED lines=9> */
.L_x_118:


//--------------------- .nv.global.init           --------------------------
	.section	.nv.global.init,"aw",@progbits
.nv.global.init:
	.type		$str$24,@object
	.size		$str$24,($str$25 - $str$24)
$str$24:
        /*0000*/ 	.byte	0x28, 0x61, 0x64, 0x64, 0x72, 0x65, 0x73, 0x73, 0x20, 0x26, 0x20, 0x6d, 0x61, 0x73, 0x6b, 0x29
        /*0010*/ 	.byte	0x20, 0x3d, 0x3d, 0x20, 0x30, 0x00
	.type		$str$25,@object
	.size		$str$25,(__unnamed_1 - $str$25)
$str$25:
        /*0016*/ 	.byte	0x2f, 0x74, 0x6d, 0x70, 0x2f, 0x63, 0x75, 0x74, 0x6c, 0x61, 0x73, 0x73, 0x5f, 0x73, 0x77, 0x65
        /*0026*/ 	.byte	0x65, 0x70, 0x5f, 0x73, 0x72, 0x63, 0x2f, 0x69, 0x6e, 0x63, 0x6c, 0x75, 0x64, 0x65, 0x2f, 0x63
        /*0036*/ 	.byte	0x75, 0x74, 0x65, 0x2f, 0x70, 0x6f, 0x69, 0x6e, 0x74, 0x65, 0x72, 0x5f, 0x66, 0x6c, 0x61, 0x67
        /*0046*/ 	.byte	0x67, 0x65, 0x64, 0x2e, 0x68, 0x70, 0x70, 0x00
	.type		__unnamed_1,@object
	.size		__unnamed_1,(__unnamed_2 - __unnamed_1)
__unnamed_1:
        /*004e*/ 	.byte	0x61, 0x75, 0x74, 0x6f, 0x20, 0x63, 0x75, 0x74, 0x65, 0x3a, 0x3a, 0x61, 0x73, 0x5f, 0x70, 0x6f
        /* <DEDUP_REMOVED lines=27> */
        /*020e*/ 	.byte	0x3e, 0x3e, 0x3e, 0x3e, 0x3e, 0x5d, 0x00
	.type		__unnamed_2,@object
	.size		__unnamed_2,(.L_1 - __unnamed_2)
__unnamed_2:
        /* <DEDUP_REMOVED lines=29> */
.L_1:


//--------------------- .nv.shared._ZN7cutlass13device_kernelINS_4fmha6kernel28FmhaKernelTmaWarpSpecializedINS1_10collective30FmhaMainloopTmaWarpSpecializedINS_6half_tEffN4cute5tupleIJNS7_1CILi128EEENS9_ILi64EEENS9_ILi256EEEEEENS8_IJiNS9_ILi1EEENS8_IJiiEEEEEESG_SG_NS4_13DefaultFusionEJEEENS4_15FmhaFwdEpilogueIS6_fNS8_IJSB_SC_SB_EEEEENS2_23IndividualTileSchedulerEJEEEEEvNT_6ParamsE --------------------------
	.section	.nv.shared._ZN7cutlass13device_kernelINS_4fmha6kernel28FmhaKernelTmaWarpSpecializedINS1_10collective30FmhaMainloopTmaWarpSpecializedINS_6half_tEffN4cute5tupleIJNS7_1CILi128EEENS9_ILi64EEENS9_ILi256EEEEEENS8_IJiNS9_ILi1EEENS8_IJiiEEEEEESG_SG_NS4_13DefaultFusionEJEEENS4_15FmhaFwdEpilogueIS6_fNS8_IJSB_SC_SB_EEEEENS2_23IndividualTileSchedulerEJEEEEEvNT_6ParamsE,"aw",@nobits
	.sectionflags	@""
	.align	16
	.zero		1024


//--------------------- .nv.shared.reserved.0     --------------------------
	.section	.nv.shared.reserved.0,"aw",@nobits
	.weak		__nv_reservedSMEM_offset_0_alias
	.size		__nv_reservedSMEM_offset_0_alias, 0, 0
	.other		__nv_reservedSMEM_offset_0_alias,@"STO_CUDA_RESERVED_SHARED STV_DEFAULT"
__nv_reservedSMEM_offset_0_alias:
	.zero		0


//--------------------- .nv.global                --------------------------
	.section	.nv.global,"aw",@nobits
.nv.global:
	.type		_ZN39_INTERNAL_b9a5d72c_4_k_cu_fe9122d3_28704cute1_E,@object
	.size		_ZN39_INTERNAL_b9a5d72c_4_k_cu_fe9122d3_28704cute1_E,(_ZN39_INTERNAL_b9a5d72c_4_k_cu_fe9122d3_28704cuda3std3__45__cpo6cbeginE - _ZN39_INTERNAL_b9a5d72c_4_k_cu_fe9122d3_28704cute1_E)
_ZN39_INTERNAL_b9a5d72c_4_k_cu_fe9122d3_28704cute1_E:
	.zero		1
	.type		_ZN39_INTERNAL_b9a5d72c_4_k_cu_fe9122d3_28704cuda3std3__45__cpo6cbeginE,@object
	.size		_ZN39_INTERNAL_b9a5d72c_4_k_cu_fe9122d3_28704cuda3std3__45__cpo6cbeginE,(_ZN39_INTERNAL_b9a5d72c_4_k_cu_fe9122d3_28704cuda3std3__48in_placeE - _ZN39_INTERNAL_b9a5d72c_4_k_cu_fe9122d3_28704cuda3std3__45__cpo6cbeginE)
_ZN39_INTERNAL_b9a5d72c_4_k_cu_fe9122d3_28704cuda3std3__45__cpo6cbeginE:
	.zero		1
	.type		_ZN39_INTERNAL_b9a5d72c_4_k_cu_fe9122d3_28704cuda3std3__48in_placeE,@object
	.size		_ZN39_INTERNAL_b9a5d72c_4_k_cu_fe9122d3_28704cuda3std3__48in_placeE,(_ZN39_INTERNAL_b9a5d72c_4_k_cu_fe9122d3_28704cuda3std6ranges3__45__cpo9iter_moveE - _ZN39_INTERNAL_b9a5d72c_4_k_cu_fe9122d3_28704cuda3std3__48in_placeE)
_ZN39_INTERNAL_b9a5d72c_4_k_cu_fe9122d3_28704cuda3std3__48in_placeE:
	.zero		1
	.type		_ZN39_INTERNAL_b9a5d72c_4_k_cu_fe9122d3_28704cuda3std6ranges3__45__cpo9iter_moveE,@object
	.size		_ZN39_INTERNAL_b9a5d72c_4_k_cu_fe9122d3_28704cuda3std6ranges3__45__cpo9iter_moveE,(_ZN39_INTERNAL_b9a5d72c_4_k_cu_fe9122d3_28704cuda3std3__45__cpo5beginE - _ZN39_INTERNAL_b9a5d72c_4_k_cu_fe9122d3_28704cuda3std6ranges3__45__cpo9iter_moveE)
_ZN39_INTERNAL_b9a5d72c_4_k_cu_fe9122d3_28704cuda3std6ranges3__45__cpo9iter_moveE:
	.zero		1
	.type		_ZN39_INTERNAL_b9a5d72c_4_k_cu_fe9122d3_28704cuda3std3__45__cpo5beginE,@object
	.size		_ZN39_INTERNAL_b9a5d72c_4_k_cu_fe9122d3_28704cuda3std3__45__cpo5beginE,(_ZN39_INTERNAL_b9a5d72c_4_k_cu_fe9122d3_28704cuda3std3__441_GLOBAL__N__b9a5d72c_4_k_cu_fe9122d3_28706ignoreE - _ZN39_INTERNAL_b9a5d72c_4_k_cu_fe9122d3_28704cuda3std3__45__cpo5beginE)
_ZN39_INTERNAL_b9a5d72c_4_k_cu_fe9122d3_28704cuda3std3__45__cpo5beginE:
	.zero		1
	.type		_ZN39_INTERNAL_b9a5d72c_4_k_cu_fe9122d3_28704cuda3std3__441_GLOBAL__N__b9a5d72c_4_k_cu_fe9122d3_28706ignoreE,@object
	.size		_ZN39_INTERNAL_b9a5d72c_4_k_cu_fe9122d3_28704cuda3std3__441_GLOBAL__N__b9a5d72c_4_k_cu_fe9122d3_28706ignoreE,(_ZN39_INTERNAL_b9a5d72c_4_k_cu_fe9122d3_28704cute7productE - _ZN39_INTERNAL_b9a5d72c_4_k_cu_fe9122d3_28704cuda3std3__441_GLOBAL__N__b9a5d72c_4_k_cu_fe9122d3_28706ignoreE)
_ZN39_INTERNAL_b9a5d72c_4_k_cu_fe9122d3_28704cuda3std3__441_GLOBAL__N__b9a5d72c_4_k_cu_fe9122d3_28706ignoreE:
	.zero		1
	.type		_ZN39_INTERNAL_b9a5d72c_4_k_cu_fe9122d3_28704cute7productE,@object
	.size		_ZN39_INTERNAL_b9a5d72c_4_k_cu_fe9122d3_28704cute7productE,(_ZN39_INTERNAL_b9a5d72c_4_k_cu_fe9122d3_28704cuda3std3__45__cpo3endE - _ZN39_INTERNAL_b9a5d72c_4_k_cu_fe9122d3_28704cute7productE)
_ZN39_INTERNAL_b9a5d72c_4_k_cu_fe9122d3_28704cute7productE:
	.zero		1
	.type		_ZN39_INTERNAL_b9a5d72c_4_k_cu_fe9122d3_28704cuda3std3__45__cpo3endE,@object
	.size		_ZN39_INTERNAL_b9a5d72c_4_k_cu_fe9122d3_28704cuda3std3__45__cpo3endE,(_ZN39_INTERNAL_b9a5d72c_4_k_cu_fe9122d3_28704cuda3std3__419piecewise_constructE - _ZN39_INTERNAL_b9a5d72c_4_k_cu_fe9122d3_28704cuda3std3__45__cpo3endE)
_ZN39_INTERNAL_b9a5d72c_4_k_cu_fe9122d3_28704cuda3std3__45__cpo3endE:
	.zero		1
	.type		_ZN39_INTERNAL_b9a5d72c_4_k_cu_fe9122d3_28704cuda3std3__419piecewise_constructE,@object
	.size		_ZN39_INTERNAL_b9a5d72c_4_k_cu_fe9122d3_28704cuda3std3__419piecewise_constructE,(_ZN39_INTERNAL_b9a5d72c_4_k_cu_fe9122d3_28704cuda3std3__45__cpo4cendE - _ZN39_INTERNAL_b9a5d72c_4_k_cu_fe9122d3_28704cuda3std3__419piecewise_constructE)
_ZN39_INTERNAL_b9a5d72c_4_k_cu_fe9122d3_28704cuda3std3__419piecewise_constructE:
	.zero		1
	.type		_ZN39_INTERNAL_b9a5d72c_4_k_cu_fe9122d3_28704cuda3std3__45__cpo4cendE,@object
	.size		_ZN39_INTERNAL_b9a5d72c_4_k_cu_fe9122d3_28704cuda3std3__45__cpo4cendE,(_ZN39_INTERNAL_b9a5d72c_4_k_cu_fe9122d3_28704cuda3std6ranges3__45__cpo4swapE - _ZN39_INTERNAL_b9a5d72c_4_k_cu_fe9122d3_28704cuda3std3__45__cpo4cendE)
_ZN39_INTERNAL_b9a5d72c_4_k_cu_fe9122d3_28704cuda3std3__45__cpo4cendE:
	.zero		1
	.type		_ZN39_INTERNAL_b9a5d72c_4_k_cu_fe9122d3_28704cuda3std6ranges3__45__cpo4swapE,@object
	.size		_ZN39_INTERNAL_b9a5d72c_4_k_cu_fe9122d3_28704cuda3std6ranges3__45__cpo4swapE,(.L_9 - _ZN39_INTERNAL_b9a5d72c_4_k_cu_fe9122d3_28704cuda3std6ranges3__45__cpo4swapE)
_ZN39_INTERNAL_b9a5d72c_4_k_cu_fe9122d3_28704cuda3std6ranges3__45__cpo4swapE:
	.zero		1
.L_9:


//--------------------- .nv.constant0._ZN7cutlass13device_kernelINS_4fmha6kernel28FmhaKernelTmaWarpSpecializedINS1_10collective30FmhaMainloopTmaWarpSpecializedINS_6half_tEffN4cute5tupleIJNS7_1CILi128EEENS9_ILi64EEENS9_ILi256EEEEEENS8_IJiNS9_ILi1EEENS8_IJiiEEEEEESG_SG_NS4_13DefaultFusionEJEEENS4_15FmhaFwdEpilogueIS6_fNS8_IJSB_SC_SB_EEEEENS2_23IndividualTileSchedulerEJEEEEEvNT_6ParamsE --------------------------
	.section	.nv.constant0._ZN7cutlass13device_kernelINS_4fmha6kernel28FmhaKernelTmaWarpSpecializedINS1_10collective30FmhaMainloopTmaWarpSpecializedINS_6half_tEffN4cute5tupleIJNS7_1CILi128EEENS9_ILi64EEENS9_ILi256EEEEEENS8_IJiNS9_ILi1EEENS8_IJiiEEEEEESG_SG_NS4_13DefaultFusionEJEEENS4_15FmhaFwdEpilogueIS6_fNS8_IJSB_SC_SB_EEEEENS2_23IndividualTileSchedulerEJEEEEEvNT_6ParamsE,"a",@progbits
	.sectionflags	@""
	.align	4
.nv.constant0._ZN7cutlass13device_kernelINS_4fmha6kernel28FmhaKernelTmaWarpSpecializedINS1_10collective30FmhaMainloopTmaWarpSpecializedINS_6half_tEffN4cute5tupleIJNS7_1CILi128EEENS9_ILi64EEENS9_ILi256EEEEEENS8_IJiNS9_ILi1EEENS8_IJiiEEEEEESG_SG_NS4_13DefaultFusionEJEEENS4_15FmhaFwdEpilogueIS6_fNS8_IJSB_SC_SB_EEEEENS2_23IndividualTileSchedulerEJEEEEEvNT_6ParamsE:
	.zero		2688


//--------------------- SYMBOLS --------------------------

	.type		.nv.reservedSmem.offset0,@object
	.size		.nv.reservedSmem.offset0,0x4
	.type		__assertfail,@function
